// auto-generated by cutlass_sweep.gemm — config: {"arch": "sm_100", "cluster_m": 2, "cluster_n": 1, "dtype": "bf16", "stages": 5, "tile_k": 32, "tile_m": 128, "tile_n": 256}
#include "cutlass/cutlass.h"
#include "cutlass/gemm/collective/collective_builder.hpp"
#include "cutlass/gemm/device/gemm_universal_adapter.h"
#include "cutlass/gemm/kernel/gemm_universal.hpp"
#include "cutlass/epilogue/collective/collective_builder.hpp"

using ElemA = cutlass::bfloat16_t;
using ElemB = cutlass::bfloat16_t;
using ElemCD = cutlass::bfloat16_t;
using Acc  = float;
using TileShape    = cute::Shape<cute::_128, cute::_256, cute::_32>;
using ClusterShape = cute::Shape<cute::_2, cute::_1, cute::_1>;

using CollectiveEpilogue = typename cutlass::epilogue::collective::CollectiveBuilder<
    cutlass::arch::Sm100, cutlass::arch::OpClassTensorOp,
    TileShape, ClusterShape,
    cutlass::epilogue::collective::EpilogueTileAuto,
    Acc, Acc,
    ElemCD, cutlass::layout::RowMajor, 128 / cutlass::sizeof_bits<ElemCD>::value,
    ElemCD, cutlass::layout::RowMajor, 128 / cutlass::sizeof_bits<ElemCD>::value,
    cutlass::epilogue::collective::EpilogueScheduleAuto
  >::CollectiveOp;

using CollectiveMainloop = typename cutlass::gemm::collective::CollectiveBuilder<
    cutlass::arch::Sm100, cutlass::arch::OpClassTensorOp,
    ElemA, cutlass::layout::RowMajor, 128 / cutlass::sizeof_bits<ElemA>::value,
    ElemB, cutlass::layout::ColumnMajor, 128 / cutlass::sizeof_bits<ElemB>::value,
    Acc,
    TileShape, ClusterShape,
    cutlass::gemm::collective::StageCount<5>,
    cutlass::gemm::collective::KernelScheduleAuto
  >::CollectiveOp;

using GemmKernel = cutlass::gemm::kernel::GemmUniversal<
    cute::Shape<int,int,int,int>,
    CollectiveMainloop,
    CollectiveEpilogue
>;
using Gemm = cutlass::gemm::device::GemmUniversalAdapter<GemmKernel>;

// Force the device kernel symbol into the cubin without needing a host main.
auto* _anchor = &cutlass::device_kernel<GemmKernel>;


// ===== COMPILED SASS (sm_100a) =====

	.target	sm_100a

	.elftype	@"ET_EXEC"


//--------------------- .note.nv.tkinfo           --------------------------
	.section	.note.nv.tkinfo,"",@"SHT_NOTE"
	.sectionflags	@"SHF_NOTE_NV_TKINFO"
	.tkinfo
        /*0018*/ 	.word	0x00000002
        /*0030*/ 	.string	""
        /*0030*/ 	.string	"ptxas"
        /*0030*/ 	.string	"Cuda compilation tools, release 13.0, V13.0.88"
        /*0030*/ 	.string	"Build cuda_13.0.r13.0/compiler.36424714_0"
        /*0030*/ 	.string	"-arch sm_100a -m 64 "



//--------------------- .note.nv.cuinfo           --------------------------
	.section	.note.nv.cuinfo,"",@"SHT_NOTE"
	.sectionflags	@"SHF_NOTE_NV_CUINFO"
        /*0018*/ 	.short	0x0002
        /*001a*/ 	.short	0x0064
        /*001c*/ 	.short	0x0082
	.zero		2


//--------------------- .nv.info                  --------------------------
	.section	.nv.info,"",@"SHT_CUDA_INFO"
	.align	4


	//----- nvinfo : EIATTR_REGCOUNT
	.align		4
        /*0000*/ 	.byte	0x04, 0x2f
        /*0002*/ 	.short	(.L_19 - .L_18)
	.align		4
.L_18:
        /*0004*/ 	.word	index@(_ZN7cutlass13device_kernelINS_4gemm6kernel13GemmUniversalIN4cute5tupleIJiiiiEEENS1_10collective13CollectiveMmaINS1_35MainloopSm100TmaUmmaWarpSpecializedILi5ELi2ELi4ENS5_IJNS4_1CILi2EEENSA_ILi1EEESC_EEEEENS5_IJNSA_ILi128EEENSA_ILi256EEENSA_ILi32EEEEEENS_10bfloat16_tENS5_IJlSC_lEEESJ_SK_NS4_8TiledMMAINS4_8MMA_AtomIJNS4_26SM100_MMA_F16BF16_2x1SM_SSISJ_SJ_fLi128ELi256ELNS4_4UMMA5MajorE0ELSP_0ELNSO_7ScaleInE0ELSQ_0EEEEEENS4_6LayoutINS5_IJSC_SC_SC_EEENS5_IJNSA_ILi0EEESV_SV_EEEEENS5_IJNS4_10UnderscoreESY_SY_EEEEENS4_18SM100_TMA_2SM_LOADENS4_14ComposedLayoutINS4_7SwizzleILi2ELi4ELi3EEENS4_18smem_ptr_flag_bitsILi16EEENST_INS5_IJNSA_ILi8EEESH_EEENS5_IJSH_SC_EEEEEEEvNS4_8identityES11_S1B_vS1C_EENS_8epilogue10collective18CollectiveEpilogueINS1E_23Sm100TmaWarpSpecializedILi4ELi2ELi32ELb1ELb0EEEJNS5_IJNSA_ILi64EEESG_SH_EEENS5_IJNST_IS1J_SC_EENST_INS5_IJSH_SB_EEENS5_IJSC_SF_EEEEEEEESJ_SK_SJ_SK_NS1E_6fusion15FusionCallbacksIS1I_NS1Q_17LinearCombinationISJ_fSJ_fLNS_15FloatRoundStyleE2EEES1K_S1P_JEEENS4_5SM1004TMEM4LOAD26SM100_TMEM_LOAD_32dp32b32xENS4_13SM90_TMA_LOADES1B_NS4_39AutoVectorizingCopyWithAssumedAlignmentILi128EEENS4_14SM90_TMA_STOREES1B_S22_S22_EEEvvEEEEvNT_6ParamsE)
        /*0008*/ 	.word	0x00000073


	//----- nvinfo : EIATTR_FRAME_SIZE
	.align		4
.L_19:
        /*000c*/ 	.byte	0x04, 0x11
        /*000e*/ 	.short	(.L_21 - .L_20)
	.align		4
.L_20:
        /*0010*/ 	.word	index@($__internal_2_$__cuda_sm10x_tcgen05_guardrail_trap_unallocated_columns_being_dealloced)
        /*0014*/ 	.word	0x00000000


	//----- nvinfo : EIATTR_FRAME_SIZE
	.align		4
.L_21:
        /*0018*/ 	.byte	0x04, 0x11
        /*001a*/ 	.short	(.L_23 - .L_22)
	.align		4
.L_22:
        /*001c*/ 	.word	index@($__internal_1_$__cuda_sm10x_tcgen05_guardrail_trap_phase_invalid_during_alloc)
        /*0020*/ 	.word	0x00000000


	//----- nvinfo : EIATTR_FRAME_SIZE
	.align		4
.L_23:
        /*0024*/ 	.byte	0x04, 0x11
        /*0026*/ 	.short	(.L_25 - .L_24)
	.align		4
.L_24:
        /*0028*/ 	.word	index@($__internal_0_$__cuda_sm10x_tcgen05_guardrail_trap_col_being_dealloced_not_returned_by_alloc)
        /*002c*/ 	.word	0x00000000


	//----- nvinfo : EIATTR_FRAME_SIZE
	.align		4
.L_25:
        /*0030*/ 	.byte	0x04, 0x11
        /*0032*/ 	.short	(.L_27 - .L_26)
	.align		4
.L_26:
        /*0034*/ 	.word	index@(_ZN7cutlass13device_kernelINS_4gemm6kernel13GemmUniversalIN4cute5tupleIJiiiiEEENS1_10collective13CollectiveMmaINS1_35MainloopSm100TmaUmmaWarpSpecializedILi5ELi2ELi4ENS5_IJNS4_1CILi2EEENSA_ILi1EEESC_EEEEENS5_IJNSA_ILi128EEENSA_ILi256EEENSA_ILi32EEEEEENS_10bfloat16_tENS5_IJlSC_lEEESJ_SK_NS4_8TiledMMAINS4_8MMA_AtomIJNS4_26SM100_MMA_F16BF16_2x1SM_SSISJ_SJ_fLi128ELi256ELNS4_4UMMA5MajorE0ELSP_0ELNSO_7ScaleInE0ELSQ_0EEEEEENS4_6LayoutINS5_IJSC_SC_SC_EEENS5_IJNSA_ILi0EEESV_SV_EEEEENS5_IJNS4_10UnderscoreESY_SY_EEEEENS4_18SM100_TMA_2SM_LOADENS4_14ComposedLayoutINS4_7SwizzleILi2ELi4ELi3EEENS4_18smem_ptr_flag_bitsILi16EEENST_INS5_IJNSA_ILi8EEESH_EEENS5_IJSH_SC_EEEEEEEvNS4_8identityES11_S1B_vS1C_EENS_8epilogue10collective18CollectiveEpilogueINS1E_23Sm100TmaWarpSpecializedILi4ELi2ELi32ELb1ELb0EEEJNS5_IJNSA_ILi64EEESG_SH_EEENS5_IJNST_IS1J_SC_EENST_INS5_IJSH_SB_EEENS5_IJSC_SF_EEEEEEEESJ_SK_SJ_SK_NS1E_6fusion15FusionCallbacksIS1I_NS1Q_17LinearCombinationISJ_fSJ_fLNS_15FloatRoundStyleE2EEES1K_S1P_JEEENS4_5SM1004TMEM4LOAD26SM100_TMEM_LOAD_32dp32b32xENS4_13SM90_TMA_LOADES1B_NS4_39AutoVectorizingCopyWithAssumedAlignmentILi128EEENS4_14SM90_TMA_STOREES1B_S22_S22_EEEvvEEEEvNT_6ParamsE)
        /*0038*/ 	.word	0x00000000


	//----- nvinfo : EIATTR_MIN_STACK_SIZE
	.align		4
.L_27:
        /*003c*/ 	.byte	0x04, 0x12
        /*003e*/ 	.short	(.L_29 - .L_28)
	.align		4
.L_28:
        /*0040*/ 	.word	index@(_ZN7cutlass13device_kernelINS_4gemm6kernel13GemmUniversalIN4cute5tupleIJiiiiEEENS1_10collective13CollectiveMmaINS1_35MainloopSm100TmaUmmaWarpSpecializedILi5ELi2ELi4ENS5_IJNS4_1CILi2EEENSA_ILi1EEESC_EEEEENS5_IJNSA_ILi128EEENSA_ILi256EEENSA_ILi32EEEEEENS_10bfloat16_tENS5_IJlSC_lEEESJ_SK_NS4_8TiledMMAINS4_8MMA_AtomIJNS4_26SM100_MMA_F16BF16_2x1SM_SSISJ_SJ_fLi128ELi256ELNS4_4UMMA5MajorE0ELSP_0ELNSO_7ScaleInE0ELSQ_0EEEEEENS4_6LayoutINS5_IJSC_SC_SC_EEENS5_IJNSA_ILi0EEESV_SV_EEEEENS5_IJNS4_10UnderscoreESY_SY_EEEEENS4_18SM100_TMA_2SM_LOADENS4_14ComposedLayoutINS4_7SwizzleILi2ELi4ELi3EEENS4_18smem_ptr_flag_bitsILi16EEENST_INS5_IJNSA_ILi8EEESH_EEENS5_IJSH_SC_EEEEEEEvNS4_8identityES11_S1B_vS1C_EENS_8epilogue10collective18CollectiveEpilogueINS1E_23Sm100TmaWarpSpecializedILi4ELi2ELi32ELb1ELb0EEEJNS5_IJNSA_ILi64EEESG_SH_EEENS5_IJNST_IS1J_SC_EENST_INS5_IJSH_SB_EEENS5_IJSC_SF_EEEEEEEESJ_SK_SJ_SK_NS1E_6fusion15FusionCallbacksIS1I_NS1Q_17LinearCombinationISJ_fSJ_fLNS_15FloatRoundStyleE2EEES1K_S1P_JEEENS4_5SM1004TMEM4LOAD26SM100_TMEM_LOAD_32dp32b32xENS4_13SM90_TMA_LOADES1B_NS4_39AutoVectorizingCopyWithAssumedAlignmentILi128EEENS4_14SM90_TMA_STOREES1B_S22_S22_EEEvvEEEEvNT_6ParamsE)
        /*0044*/ 	.word	0x00000000
.L_29:


//--------------------- .nv.compat                --------------------------
	.section	.nv.compat,"",@"SHT_CUDA_COMPAT_INFO"
	.align	4
        /*0000*/ 	.byte	0x02, 0x09, 0x01, 0x00, 0x02, 0x02, 0x02, 0x00, 0x02, 0x05, 0x05, 0x00, 0x03, 0x07, 0x01, 0x01
        /*0010*/ 	.byte	0x02, 0x03, 0x01, 0x00, 0x02, 0x06, 0x01, 0x00, 0x04, 0x0b, 0x08, 0x00, 0x09, 0x00, 0x00, 0x00
        /*0020*/ 	.byte	0x00, 0x00, 0x00, 0x00


//--------------------- .nv.info._ZN7cutlass13device_kernelINS_4gemm6kernel13GemmUniversalIN4cute5tupleIJiiiiEEENS1_10collective13CollectiveMmaINS1_35MainloopSm100TmaUmmaWarpSpecializedILi5ELi2ELi4ENS5_IJNS4_1CILi2EEENSA_ILi1EEESC_EEEEENS5_IJNSA_ILi128EEENSA_ILi256EEENSA_ILi32EEEEEENS_10bfloat16_tENS5_IJlSC_lEEESJ_SK_NS4_8TiledMMAINS4_8MMA_AtomIJNS4_26SM100_MMA_F16BF16_2x1SM_SSISJ_SJ_fLi128ELi256ELNS4_4UMMA5MajorE0ELSP_0ELNSO_7ScaleInE0ELSQ_0EEEEEENS4_6LayoutINS5_IJSC_SC_SC_EEENS5_IJNSA_ILi0EEESV_SV_EEEEENS5_IJNS4_10UnderscoreESY_SY_EEEEENS4_18SM100_TMA_2SM_LOADENS4_14ComposedLayoutINS4_7SwizzleILi2ELi4ELi3EEENS4_18smem_ptr_flag_bitsILi16EEENST_INS5_IJNSA_ILi8EEESH_EEENS5_IJSH_SC_EEEEEEEvNS4_8identityES11_S1B_vS1C_EENS_8epilogue10collective18CollectiveEpilogueINS1E_23Sm100TmaWarpSpecializedILi4ELi2ELi32ELb1ELb0EEEJNS5_IJNSA_ILi64EEESG_SH_EEENS5_IJNST_IS1J_SC_EENST_INS5_IJSH_SB_EEENS5_IJSC_SF_EEEEEEEESJ_SK_SJ_SK_NS1E_6fusion15FusionCallbacksIS1I_NS1Q_17LinearCombinationISJ_fSJ_fLNS_15FloatRoundStyleE2EEES1K_S1P_JEEENS4_5SM1004TMEM4LOAD26SM100_TMEM_LOAD_32dp32b32xENS4_13SM90_TMA_LOADES1B_NS4_39AutoVectorizingCopyWithAssumedAlignmentILi128EEENS4_14SM90_TMA_STOREES1B_S22_S22_EEEvvEEEEvNT_6ParamsE --------------------------
	.section	.nv.info._ZN7cutlass13device_kernelINS_4gemm6kernel13GemmUniversalIN4cute5tupleIJiiiiEEENS1_10collective13CollectiveMmaINS1_35MainloopSm100TmaUmmaWarpSpecializedILi5ELi2ELi4ENS5_IJNS4_1CILi2EEENSA_ILi1EEESC_EEEEENS5_IJNSA_ILi128EEENSA_ILi256EEENSA_ILi32EEEEEENS_10bfloat16_tENS5_IJlSC_lEEESJ_SK_NS4_8TiledMMAINS4_8MMA_AtomIJNS4_26SM100_MMA_F16BF16_2x1SM_SSISJ_SJ_fLi128ELi256ELNS4_4UMMA5MajorE0ELSP_0ELNSO_7ScaleInE0ELSQ_0EEEEEENS4_6LayoutINS5_IJSC_SC_SC_EEENS5_IJNSA_ILi0EEESV_SV_EEEEENS5_IJNS4_10UnderscoreESY_SY_EEEEENS4_18SM100_TMA_2SM_LOADENS4_14ComposedLayoutINS4_7SwizzleILi2ELi4ELi3EEENS4_18smem_ptr_flag_bitsILi16EEENST_INS5_IJNSA_ILi8EEESH_EEENS5_IJSH_SC_EEEEEEEvNS4_8identityES11_S1B_vS1C_EENS_8epilogue10collective18CollectiveEpilogueINS1E_23Sm100TmaWarpSpecializedILi4ELi2ELi32ELb1ELb0EEEJNS5_IJNSA_ILi64EEESG_SH_EEENS5_IJNST_IS1J_SC_EENST_INS5_IJSH_SB_EEENS5_IJSC_SF_EEEEEEEESJ_SK_SJ_SK_NS1E_6fusion15FusionCallbacksIS1I_NS1Q_17LinearCombinationISJ_fSJ_fLNS_15FloatRoundStyleE2EEES1K_S1P_JEEENS4_5SM1004TMEM4LOAD26SM100_TMEM_LOAD_32dp32b32xENS4_13SM90_TMA_LOADES1B_NS4_39AutoVectorizingCopyWithAssumedAlignmentILi128EEENS4_14SM90_TMA_STOREES1B_S22_S22_EEEvvEEEEvNT_6ParamsE,"",@"SHT_CUDA_INFO"
	.sectionflags	@""
	.align	4


	//----- nvinfo : EIATTR_CUDA_API_VERSION
	.align		4
        /*0000*/ 	.byte	0x04, 0x37
        /*0002*/ 	.short	(.L_31 - .L_30)
.L_30:
        /*0004*/ 	.word	0x00000082


	//----- nvinfo : EIATTR_KPARAM_INFO
	.align		4
.L_31:
        /*0008*/ 	.byte	0x04, 0x17
        /*000a*/ 	.short	(.L_33 - .L_32)
.L_32:
        /*000c*/ 	.word	0x00000000
        /*0010*/ 	.short	0x0000
        /*0012*/ 	.short	0x0000
        /*0014*/ 	.byte	0x00, 0xf0, 0x01, 0x20


	//----- nvinfo : EIATTR_AT_ENTRY_FRAGMENTS
	.align		4
.L_33:
        /*0018*/ 	.byte	0x04, 0x4f
        /*001a*/ 	.short	(.L_35 - .L_34)


	//   ....[0]....
.L_34:
        /*001c*/ 	.word	0x00000007


	//----- nvinfo : EIATTR_RESERVED_SMEM_USED
	.align		4
.L_35:
        /*0020*/ 	.byte	0x01, 0x41
	.zero		2


	//----- nvinfo : EIATTR_SPARSE_MMA_MASK
	.align		4
        /*0024*/ 	.byte	0x03, 0x50
        /*0026*/ 	.short	0x0000


	//----- nvinfo : EIATTR_TCGEN05_2CTA_USED
	.align		4
        /*0028*/ 	.byte	0x01, 0x52
	.zero		2


	//----- nvinfo : EIATTR_MAXREG_COUNT
	.align		4
        /*002c*/ 	.byte	0x03, 0x1b
        /*002e*/ 	.short	0x00ff


	//----- nvinfo : EIATTR_NUM_BARRIERS
	.align		4
        /*0030*/ 	.byte	0x02, 0x4c
        /*0032*/ 	.byte	0x07
	.zero		1


	//----- nvinfo : EIATTR_EXTERNS
	.align		4
        /*0034*/ 	.byte	0x04, 0x0f
        /*0036*/ 	.short	(.L_37 - .L_36)


	//   ....[0]....
	.align		4
.L_36:
        /*0038*/ 	.word	index@(__assertfail)


	//----- nvinfo : EIATTR_MERCURY_ISA_VERSION
	.align		4
.L_37:
        /*003c*/ 	.byte	0x03, 0x5f
        /*003e*/ 	.short	0x0101


	//----- nvinfo : EIATTR_INT_WARP_WIDE_INSTR_OFFSETS
	.align		4
        /*0040*/ 	.byte	0x04, 0x31
        /*0042*/ 	.short	(.L_39 - .L_38)


	//   ....[0]....
.L_38:
        /*0044*/ 	.word	0x00000d30


	//   ....[1]....
        /*0048*/ 	.word	0x00000dd0


	//   ....[2]....
        /*004c*/ 	.word	0x00002130


	//   ....[3]....
        /*0050*/ 	.word	0x00003fb0


	//   ....[4]....
        /*0054*/ 	.word	0x00003fe0


	//   ....[5]....
        /*0058*/ 	.word	0x00004030


	//   ....[6]....
        /*005c*/ 	.word	0x00004950


	//   ....[7]....
        /*0060*/ 	.word	0x00004970


	//   ....[8]....
        /*0064*/ 	.word	0x00004a50


	//   ....[9]....
        /*0068*/ 	.word	0x00004b10


	//   ....[10]....
        /*006c*/ 	.word	0x00004b30


	//   ....[11]....
        /*0070*/ 	.word	0x00004c00


	//   ....[12]....
        /*0074*/ 	.word	0x00004cf0


	//   ....[13]....
        /*0078*/ 	.word	0x00004d10


	//   ....[14]....
        /*007c*/ 	.word	0x00004e10


	//   ....[15]....
        /*0080*/ 	.word	0x00004fc0


	//   ....[16]....
        /*0084*/ 	.word	0x00004fd0


	//   ....[17]....
        /*0088*/ 	.word	0x00005160


	//----- nvinfo : EIATTR_COOP_GROUP_MASK_REGIDS
	.align		4
.L_39:
        /*008c*/ 	.byte	0x04, 0x29
        /*008e*/ 	.short	(.L_41 - .L_40)


	//   ....[0]....
.L_40:
        /*0090*/ 	.word	0xffffffff


	//   ....[1]....
        /*0094*/ 	.word	0xffffffff


	//   ....[2]....
        /*0098*/ 	.word	0xffffffff


	//   ....[3]....
        /*009c*/ 	.word	0xffffffff


	//   ....[4]....
        /*00a0*/ 	.word	0xffffffff


	//   ....[5]....
        /*00a4*/ 	.word	0xffffffff


	//   ....[6]....
        /*00a8*/ 	.word	0xffffffff


	//   ....[7]....
        /*00ac*/ 	.word	0xffffffff


	//   ....[8]....
        /*00b0*/ 	.word	0xffffffff


	//   ....[9]....
        /*00b4*/ 	.word	0xffffffff


	//   ....[10]....
        /*00b8*/ 	.word	0xffffffff


	//   ....[11]....
        /*00bc*/ 	.word	0xffffffff


	//   ....[12]....
        /*00c0*/ 	.word	0xffffffff


	//   ....[13]....
        /*00c4*/ 	.word	0xffffffff


	//----- nvinfo : EIATTR_COOP_GROUP_INSTR_OFFSETS
	.align		4
.L_41:
        /*00c8*/ 	.byte	0x04, 0x28
        /*00ca*/ 	.short	(.L_43 - .L_42)


	//   ....[0]....
.L_42:
        /*00cc*/ 	.word	0x000000c0


	//   ....[1]....
        /*00d0*/ 	.word	0x00000500


	//   ....[2]....
        /*00d4*/ 	.word	0x000006a0


	//   ....[3]....
        /*00d8*/ 	.word	0x00000830


	//   ....[4]....
        /*00dc*/ 	.word	0x00000920


	//   ....[5]....
        /*00e0*/ 	.word	0x00000a80


	//   ....[6]....
        /*00e4*/ 	.word	0x00000c10


	//   ....[7]....
        /*00e8*/ 	.word	0x00000e50


	//   ....[8]....
        /*00ec*/ 	.word	0x00002010


	//   ....[9]....
        /*00f0*/ 	.word	0x00002e80


	//   ....[10]....
        /*00f4*/ 	.word	0x00003350


	//   ....[11]....
        /*00f8*/ 	.word	0x00003380


	//   ....[12]....
        /*00fc*/ 	.word	0x00003ec0


	//   ....[13]....
        /*0100*/ 	.word	0x000040d0


	//----- nvinfo : EIATTR_VRC_CTA_INIT_COUNT
	.align		4
.L_43:
        /*0104*/ 	.byte	0x02, 0x4a
        /*0106*/ 	.byte	0x80
	.zero		1


	//----- nvinfo : EIATTR_SYSCALL_OFFSETS
	.align		4
        /*0108*/ 	.byte	0x04, 0x46
        /*010a*/ 	.short	(.L_45 - .L_44)


	//   ....[0]....
.L_44:
        /*010c*/ 	.word	0x00005c50


	//   ....[1]....
        /*0110*/ 	.word	0x00005d40


	//   ....[2]....
        /*0114*/ 	.word	0x000064b0


	//   ....[3]....
        /*0118*/ 	.word	0x00007170


	//   ....[4]....
        /*011c*/ 	.word	0x00007e10


	//   ....[5]....
        /*0120*/ 	.word	0x00008ab0


	//----- nvinfo : EIATTR_MBARRIER_INSTR_OFFSETS
	.align		4
.L_45:
        /*0124*/ 	.byte	0x04, 0x39
        /*0126*/ 	.short	(.L_47 - .L_46)


	//   ....[0]....
.L_46:
        /*0128*/ 	.word	0x000005f0
        /*012c*/ 	.word	0x000000ff
        /*0130*/ 	.word	0x00000000
        /*0134*/ 	.short	0x0100
        /*0136*/ 	.byte	0x08
	.zero		1


	//   ....[1]....
        /*0138*/ 	.word	0x00000600
        /*013c*/ 	.word	0x000000ff
        /*0140*/ 	.word	0x00000028
        /*0144*/ 	.short	0x0100
        /*0146*/ 	.byte	0x08
	.zero		1


	//   ....[2]....
        /*0148*/ 	.word	0x00000610
        /*014c*/ 	.word	0x000000ff
        /*0150*/ 	.word	0x00000008
        /*0154*/ 	.short	0x0100
        /*0156*/ 	.byte	0x08
	.zero		1


	//   ....[3]....
        /*0158*/ 	.word	0x00000620
        /*015c*/ 	.word	0x000000ff
        /*0160*/ 	.word	0x00000030
        /*0164*/ 	.short	0x0100
        /*0166*/ 	.byte	0x08
	.zero		1


	//   ....[4]....
        /*0168*/ 	.word	0x00000630
        /*016c*/ 	.word	0x000000ff
        /*0170*/ 	.word	0x00000010
        /*0174*/ 	.short	0x0100
        /*0176*/ 	.byte	0x08
	.zero		1


	//   ....[5]....
        /*0178*/ 	.word	0x00000640
        /*017c*/ 	.word	0x000000ff
        /*0180*/ 	.word	0x00000038
        /*0184*/ 	.short	0x0100
        /*0186*/ 	.byte	0x08
	.zero		1


	//   ....[6]....
        /*0188*/ 	.word	0x00000650
        /*018c*/ 	.word	0x000000ff
        /*0190*/ 	.word	0x00000018
        /*0194*/ 	.short	0x0100
        /*0196*/ 	.byte	0x08
	.zero		1


	//   ....[7]....
        /*0198*/ 	.word	0x00000660
        /*019c*/ 	.word	0x000000ff
        /*01a0*/ 	.word	0x00000040
        /*01a4*/ 	.short	0x0100
        /*01a6*/ 	.byte	0x08
	.zero		1


	//   ....[8]....
        /*01a8*/ 	.word	0x00000670
        /*01ac*/ 	.word	0x000000ff
        /*01b0*/ 	.word	0x00000020
        /*01b4*/ 	.short	0x0100
        /*01b6*/ 	.byte	0x08
	.zero		1


	//   ....[9]....
        /*01b8*/ 	.word	0x00000680
        /*01bc*/ 	.word	0x000000ff
        /*01c0*/ 	.word	0x00000048
        /*01c4*/ 	.short	0x0100
        /*01c6*/ 	.byte	0x08
	.zero		1


	//   ....[10]....
        /*01c8*/ 	.word	0x000007a0
        /*01cc*/ 	.word	0x000000ff
        /*01d0*/ 	.word	0x00000050
        /*01d4*/ 	.short	0x0100
        /*01d6*/ 	.byte	0x09
	.zero		1


	//   ....[11]....
        /*01d8*/ 	.word	0x000007b0
        /*01dc*/ 	.word	0x000000ff
        /*01e0*/ 	.word	0x00000070
        /*01e4*/ 	.short	0x0100
        /*01e6*/ 	.byte	0x09
	.zero		1


	//   ....[12]....
        /*01e8*/ 	.word	0x000007c0
        /*01ec*/ 	.word	0x000000ff
        /*01f0*/ 	.word	0x00000058
        /*01f4*/ 	.short	0x0100
        /*01f6*/ 	.byte	0x09
	.zero		1


	//   ....[13]....
        /*01f8*/ 	.word	0x000007d0
        /*01fc*/ 	.word	0x000000ff
        /*0200*/ 	.word	0x00000078
        /*0204*/ 	.short	0x0100
        /*0206*/ 	.byte	0x09
	.zero		1


	//   ....[14]....
        /*0208*/ 	.word	0x000007e0
        /*020c*/ 	.word	0x000000ff
        /*0210*/ 	.word	0x00000060
        /*0214*/ 	.short	0x0100
        /*0216*/ 	.byte	0x09
	.zero		1


	//   ....[15]....
        /*0218*/ 	.word	0x000007f0
        /*021c*/ 	.word	0x000000ff
        /*0220*/ 	.word	0x00000080
        /*0224*/ 	.short	0x0100
        /*0226*/ 	.byte	0x09
	.zero		1


	//   ....[16]....
        /*0228*/ 	.word	0x00000800
        /*022c*/ 	.word	0x000000ff
        /*0230*/ 	.word	0x00000068
        /*0234*/ 	.short	0x0100
        /*0236*/ 	.byte	0x09
	.zero		1


	//   ....[17]....
        /*0238*/ 	.word	0x00000810
        /*023c*/ 	.word	0x000000ff
        /*0240*/ 	.word	0x00000088
        /*0244*/ 	.short	0x0100
        /*0246*/ 	.byte	0x09
	.zero		1


	//   ....[18]....
        /*0248*/ 	.word	0x000008f0
        /*024c*/ 	.word	0x000000ff
        /*0250*/ 	.word	0x00000090
        /*0254*/ 	.short	0x0100
        /*0256*/ 	.byte	0x08
	.zero		1


	//   ....[19]....
        /*0258*/ 	.word	0x00000900
        /*025c*/ 	.word	0x000000ff
        /*0260*/ 	.word	0x00000098
        /*0264*/ 	.short	0x0100
        /*0266*/ 	.byte	0x08
	.zero		1


	//   ....[20]....
        /*0268*/ 	.word	0x00000a30
        /*026c*/ 	.word	0x000000ff
        /*0270*/ 	.word	0x000000a0
        /*0274*/ 	.short	0x0100
        /*0276*/ 	.byte	0x08
	.zero		1


	//   ....[21]....
        /*0278*/ 	.word	0x00000a40
        /*027c*/ 	.word	0x000000ff
        /*0280*/ 	.word	0x000000b0
        /*0284*/ 	.short	0x0100
        /*0286*/ 	.byte	0x08
	.zero		1


	//   ....[22]....
        /*0288*/ 	.word	0x00000a50
        /*028c*/ 	.word	0x000000ff
        /*0290*/ 	.word	0x000000a8
        /*0294*/ 	.short	0x0100
        /*0296*/ 	.byte	0x08
	.zero		1


	//   ....[23]....
        /*0298*/ 	.word	0x00000a60
        /*029c*/ 	.word	0x000000ff
        /*02a0*/ 	.word	0x000000b8
        /*02a4*/ 	.short	0x0100
        /*02a6*/ 	.byte	0x08
	.zero		1


	//   ....[24]....
        /*02a8*/ 	.word	0x00000b80
        /*02ac*/ 	.word	0x000000ff
        /*02b0*/ 	.word	0x000000c0
        /*02b4*/ 	.short	0x0100
        /*02b6*/ 	.byte	0x09
	.zero		1


	//   ....[25]....
        /*02b8*/ 	.word	0x00000b90
        /*02bc*/ 	.word	0x000000ff
        /*02c0*/ 	.word	0x000000e0
        /*02c4*/ 	.short	0x0100
        /*02c6*/ 	.byte	0x09
	.zero		1


	//   ....[26]....
        /*02c8*/ 	.word	0x00000ba0
        /*02cc*/ 	.word	0x000000ff
        /*02d0*/ 	.word	0x000000c8
        /*02d4*/ 	.short	0x0100
        /*02d6*/ 	.byte	0x09
	.zero		1


	//   ....[27]....
        /*02d8*/ 	.word	0x00000bb0
        /*02dc*/ 	.word	0x000000ff
        /*02e0*/ 	.word	0x000000e8
        /*02e4*/ 	.short	0x0100
        /*02e6*/ 	.byte	0x09
	.zero		1


	//   ....[28]....
        /*02e8*/ 	.word	0x00000bc0
        /*02ec*/ 	.word	0x000000ff
        /*02f0*/ 	.word	0x000000d0
        /*02f4*/ 	.short	0x0100
        /*02f6*/ 	.byte	0x09
	.zero		1


	//   ....[29]....
        /*02f8*/ 	.word	0x00000bd0
        /*02fc*/ 	.word	0x000000ff
        /*0300*/ 	.word	0x000000f0
        /*0304*/ 	.short	0x0100
        /*0306*/ 	.byte	0x09
	.zero		1


	//   ....[30]....
        /*0308*/ 	.word	0x00000be0
        /*030c*/ 	.word	0x000000ff
        /*0310*/ 	.word	0x000000d8
        /*0314*/ 	.short	0x0100
        /*0316*/ 	.byte	0x09
	.zero		1


	//   ....[31]....
        /*0318*/ 	.word	0x00000bf0
        /*031c*/ 	.word	0x000000ff
        /*0320*/ 	.word	0x000000f8
        /*0324*/ 	.short	0x0100
        /*0326*/ 	.byte	0x09
	.zero		1


	//   ....[32]....
        /*0328*/ 	.word	0x00000ce0
        /*032c*/ 	.word	0x000000ff
        /*0330*/ 	.word	0x00000100
        /*0334*/ 	.short	0x0100
        /*0336*/ 	.byte	0x08
	.zero		1


	//   ....[33]....
        /*0338*/ 	.word	0x00000cf0
        /*033c*/ 	.word	0x000000ff
        /*0340*/ 	.word	0x00000110
        /*0344*/ 	.short	0x0100
        /*0346*/ 	.byte	0x08
	.zero		1


	//   ....[34]....
        /*0348*/ 	.word	0x00000d00
        /*034c*/ 	.word	0x000000ff
        /*0350*/ 	.word	0x00000108
        /*0354*/ 	.short	0x0100
        /*0356*/ 	.byte	0x08
	.zero		1


	//   ....[35]....
        /*0358*/ 	.word	0x00000d10
        /*035c*/ 	.word	0x000000ff
        /*0360*/ 	.word	0x00000118
        /*0364*/ 	.short	0x0100
        /*0366*/ 	.byte	0x08
	.zero		1


	//   ....[36]....
        /*0368*/ 	.word	0x00000e00
        /*036c*/ 	.word	0x000000ff
        /*0370*/ 	.word	0x00000120
        /*0374*/ 	.short	0x0100
        /*0376*/ 	.byte	0x07
	.zero		1


	//   ....[37]....
        /*0378*/ 	.word	0x00001810
        /*037c*/ 	.word	0x00000002
        /*0380*/ 	.word	0x00000110
        /*0384*/ 	.short	0x010a
        /*0386*/ 	.byte	0xff
	.zero		1


	//   ....[38]....
        /*0388*/ 	.word	0x00001840
        /*038c*/ 	.word	0x00000002
        /*0390*/ 	.word	0x00000100
        /*0394*/ 	.short	0x0101
        /*0396*/ 	.byte	0xff
	.zero		1


	//   ....[39]....
        /*0398*/ 	.word	0x00001910
        /*039c*/ 	.word	0x000000ff
        /*03a0*/ 	.word	0x00000028
        /*03a4*/ 	.short	0x010a
        /*03a6*/ 	.byte	0x08
	.zero		1


	//   ....[40]....
        /*03a8*/ 	.word	0x00001a10
        /*03ac*/ 	.word	0x000000ff
        /*03b0*/ 	.word	0x00000028
        /*03b4*/ 	.short	0x010a
        /*03b6*/ 	.byte	0x21
	.zero		1


	//   ....[41]....
        /*03b8*/ 	.word	0x00001bc0
        /*03bc*/ 	.word	0x000000ff
        /*03c0*/ 	.word	0x00000028
        /*03c4*/ 	.short	0x010a
        /*03c6*/ 	.byte	0x08
	.zero		1


	//   ....[42]....
        /*03c8*/ 	.word	0x00001cc0
        /*03cc*/ 	.word	0x000000ff
        /*03d0*/ 	.word	0x00000098
        /*03d4*/ 	.short	0x0101
        /*03d6*/ 	.byte	0x06
	.zero		1


	//   ....[43]....
        /*03d8*/ 	.word	0x00001ce0
        /*03dc*/ 	.word	0x000000ff
        /*03e0*/ 	.word	0x00000028
        /*03e4*/ 	.short	0x010a
        /*03e6*/ 	.byte	0x08
	.zero		1


	//   ....[44]....
        /*03e8*/ 	.word	0x00001d60
        /*03ec*/ 	.word	0x000000ff
        /*03f0*/ 	.word	0x00000028
        /*03f4*/ 	.short	0x010a
        /*03f6*/ 	.byte	0x11
	.zero		1


	//   ....[45]....
        /*03f8*/ 	.word	0x00001ef0
        /*03fc*/ 	.word	0x000000ff
        /*0400*/ 	.word	0x00000028
        /*0404*/ 	.short	0x010a
        /*0406*/ 	.byte	0x08
	.zero		1


	//   ....[46]....
        /*0408*/ 	.word	0x00002040
        /*040c*/ 	.word	0x00000002
        /*0410*/ 	.word	0x000000a0
        /*0414*/ 	.short	0x010a
        /*0416*/ 	.byte	0xff
	.zero		1


	//   ....[47]....
        /*0418*/ 	.word	0x00002100
        /*041c*/ 	.word	0x00000002
        /*0420*/ 	.word	0x00000000
        /*0424*/ 	.short	0x0101
        /*0426*/ 	.byte	0xff
	.zero		1


	//   ....[48]....
        /*0428*/ 	.word	0x00002660
        /*042c*/ 	.word	0x000000ff
        /*0430*/ 	.word	0x00000000
        /*0434*/ 	.short	0x010a
        /*0436*/ 	.byte	0x04
	.zero		1


	//   ....[49]....
        /*0438*/ 	.word	0x000026f0
        /*043c*/ 	.word	0x000000ff
        /*0440*/ 	.word	0x00000000
        /*0444*/ 	.short	0x010a
        /*0446*/ 	.byte	0x04
	.zero		1


	//   ....[50]....
        /*0448*/ 	.word	0x00002780
        /*044c*/ 	.word	0x000000ff
        /*0450*/ 	.word	0x00000000
        /*0454*/ 	.short	0x010a
        /*0456*/ 	.byte	0x04
	.zero		1


	//   ....[51]....
        /*0458*/ 	.word	0x00002810
        /*045c*/ 	.word	0x000000ff
        /*0460*/ 	.word	0x00000000
        /*0464*/ 	.short	0x010a
        /*0466*/ 	.byte	0x04
	.zero		1


	//   ....[52]....
        /*0468*/ 	.word	0x000028b0
        /*046c*/ 	.word	0x00000000
        /*0470*/ 	.word	0x00000000
        /*0474*/ 	.short	0x010a
        /*0476*/ 	.byte	0xff
	.zero		1


	//   ....[53]....
        /*0478*/ 	.word	0x000029e0
        /*047c*/ 	.word	0x00000000
        /*0480*/ 	.word	0x00000100
        /*0484*/ 	.short	0x010a
        /*0486*/ 	.byte	0xff
	.zero		1


	//   ....[54]....
        /*0488*/ 	.word	0x00002a50
        /*048c*/ 	.word	0x00000000
        /*0490*/ 	.word	0x00000000
        /*0494*/ 	.short	0x0101
        /*0496*/ 	.byte	0xff
	.zero		1


	//   ....[55]....
        /*0498*/ 	.word	0x00002a70
        /*049c*/ 	.word	0x000000ff
        /*04a0*/ 	.word	0x000000b0
        /*04a4*/ 	.short	0x010a
        /*04a6*/ 	.byte	0x05
	.zero		1


	//   ....[56]....
        /*04a8*/ 	.word	0x00002b90
        /*04ac*/ 	.word	0x00000000
        /*04b0*/ 	.word	0x000000a0
        /*04b4*/ 	.short	0x010a
        /*04b6*/ 	.byte	0xff
	.zero		1


	//   ....[57]....
        /*04b8*/ 	.word	0x00002c90
        /*04bc*/ 	.word	0x00000000
        /*04c0*/ 	.word	0x00000000
        /*04c4*/ 	.short	0x0101
        /*04c6*/ 	.byte	0xff
	.zero		1


	//   ....[58]....
        /*04c8*/ 	.word	0x00002d20
        /*04cc*/ 	.word	0x000000ff
        /*04d0*/ 	.word	0x000000b0
        /*04d4*/ 	.short	0x0106
        /*04d6*/ 	.byte	0x05
	.zero		1


	//   ....[59]....
        /*04d8*/ 	.word	0x00002d40
        /*04dc*/ 	.word	0x000000ff
        /*04e0*/ 	.word	0x000000b0
        /*04e4*/ 	.short	0x010a
        /*04e6*/ 	.byte	0x05
	.zero		1


	//   ....[60]....
        /*04e8*/ 	.word	0x00002dd0
        /*04ec*/ 	.word	0x000000ff
        /*04f0*/ 	.word	0x000000b0
        /*04f4*/ 	.short	0x0106
        /*04f6*/ 	.byte	0x04
	.zero		1


	//   ....[61]....
        /*04f8*/ 	.word	0x00002e10
        /*04fc*/ 	.word	0x00000000
        /*0500*/ 	.word	0x000000b0
        /*0504*/ 	.short	0x010a
        /*0506*/ 	.byte	0xff
	.zero		1


	//   ....[62]....
        /*0508*/ 	.word	0x00003050
        /*050c*/ 	.word	0x000000ff
        /*0510*/ 	.word	0x00000008
        /*0514*/ 	.short	0x010a
        /*0516*/ 	.byte	0x06
	.zero		1


	//   ....[63]....
        /*0518*/ 	.word	0x00003070
        /*051c*/ 	.word	0x000000ff
        /*0520*/ 	.word	0x00000008
        /*0524*/ 	.short	0x010a
        /*0526*/ 	.byte	0x06
	.zero		1


	//   ....[64]....
        /*0528*/ 	.word	0x00003200
        /*052c*/ 	.word	0x000000ff
        /*0530*/ 	.word	0x00000008
        /*0534*/ 	.short	0x010a
        /*0536*/ 	.byte	0x06
	.zero		1


	//   ....[65]....
        /*0538*/ 	.word	0x00003220
        /*053c*/ 	.word	0x000000ff
        /*0540*/ 	.word	0x00000008
        /*0544*/ 	.short	0x010a
        /*0546*/ 	.byte	0x06
	.zero		1


	//   ....[66]....
        /*0548*/ 	.word	0x000032e0
        /*054c*/ 	.word	0x000000ff
        /*0550*/ 	.word	0x00000000
        /*0554*/ 	.short	0x0101
        /*0556*/ 	.byte	0x07
	.zero		1


	//   ....[67]....
        /*0558*/ 	.word	0x000035e0
        /*055c*/ 	.word	0x00000000
        /*0560*/ 	.word	0x000000a0
        /*0564*/ 	.short	0x010a
        /*0566*/ 	.byte	0xff
	.zero		1


	//   ....[68]....
        /*0568*/ 	.word	0x000036a0
        /*056c*/ 	.word	0x00000000
        /*0570*/ 	.word	0x00000000
        /*0574*/ 	.short	0x0101
        /*0576*/ 	.byte	0xff
	.zero		1


	//   ....[69]....
        /*0578*/ 	.word	0x00003760
        /*057c*/ 	.word	0x000000ff
        /*0580*/ 	.word	0x00000000
        /*0584*/ 	.short	0x010a
        /*0586*/ 	.byte	0x06
	.zero		1


	//   ....[70]....
        /*0588*/ 	.word	0x00003770
        /*058c*/ 	.word	0x000000ff
        /*0590*/ 	.word	0x000000e0
        /*0594*/ 	.short	0x010a
        /*0596*/ 	.byte	0x0a
	.zero		1


	//   ....[71]....
        /*0598*/ 	.word	0x00003820
        /*059c*/ 	.word	0x000000ff
        /*05a0*/ 	.word	0x00000000
        /*05a4*/ 	.short	0x010a
        /*05a6*/ 	.byte	0x09
	.zero		1


	//   ....[72]....
        /*05a8*/ 	.word	0x00003960
        /*05ac*/ 	.word	0x000000ff
        /*05b0*/ 	.word	0x00000000
        /*05b4*/ 	.short	0x010a
        /*05b6*/ 	.byte	0x06
	.zero		1


	//   ....[73]....
        /*05b8*/ 	.word	0x00003bb0
        /*05bc*/ 	.word	0x000000ff
        /*05c0*/ 	.word	0x00000000
        /*05c4*/ 	.short	0x010a
        /*05c6*/ 	.byte	0x07
	.zero		1


	//   ....[74]....
        /*05c8*/ 	.word	0x00003c40
        /*05cc*/ 	.word	0x000000ff
        /*05d0*/ 	.word	0x00000000
        /*05d4*/ 	.short	0x010a
        /*05d6*/ 	.byte	0x07
	.zero		1


	//   ....[75]....
        /*05d8*/ 	.word	0x00003cd0
        /*05dc*/ 	.word	0x000000ff
        /*05e0*/ 	.word	0x00000000
        /*05e4*/ 	.short	0x010a
        /*05e6*/ 	.byte	0x07
	.zero		1


	//   ....[76]....
        /*05e8*/ 	.word	0x00003d70
        /*05ec*/ 	.word	0x00000000
        /*05f0*/ 	.word	0x00000000
        /*05f4*/ 	.short	0x010a
        /*05f6*/ 	.byte	0xff
	.zero		1


	//   ....[77]....
        /*05f8*/ 	.word	0x00003db0
        /*05fc*/ 	.word	0x00000000
        /*0600*/ 	.word	0x00000000
        /*0604*/ 	.short	0x010a
        /*0606*/ 	.byte	0xff
	.zero		1


	//   ....[78]....
        /*0608*/ 	.word	0x00003e20
        /*060c*/ 	.word	0x000000ff
        /*0610*/ 	.word	0x00000000
        /*0614*/ 	.short	0x0101
        /*0616*/ 	.byte	0x05
	.zero		1


	//   ....[79]....
        /*0618*/ 	.word	0x00003e60
        /*061c*/ 	.word	0x000000ff
        /*0620*/ 	.word	0x00000120
        /*0624*/ 	.short	0x010a
        /*0626*/ 	.byte	0x08
	.zero		1


	//   ....[80]....
        /*0628*/ 	.word	0x00003eb0
        /*062c*/ 	.word	0x000000ff
        /*0630*/ 	.word	0x00000000
        /*0634*/ 	.short	0x0101
        /*0636*/ 	.byte	0x05
	.zero		1


	//   ....[81]....
        /*0638*/ 	.word	0x00004300
        /*063c*/ 	.word	0x00000000
        /*0640*/ 	.word	0x000000a0
        /*0644*/ 	.short	0x010a
        /*0646*/ 	.byte	0xff
	.zero		1


	//   ....[82]....
        /*0648*/ 	.word	0x000043c0
        /*064c*/ 	.word	0x00000000
        /*0650*/ 	.word	0x00000000
        /*0654*/ 	.short	0x0101
        /*0656*/ 	.byte	0xff
	.zero		1


	//   ....[83]....
        /*0658*/ 	.word	0x000046e0
        /*065c*/ 	.word	0x000000ff
        /*0660*/ 	.word	0x00000098
        /*0664*/ 	.short	0x010a
        /*0666*/ 	.byte	0x07
	.zero		1


	//   ....[84]....
        /*0668*/ 	.word	0x000048d0
        /*066c*/ 	.word	0x000000ff
        /*0670*/ 	.word	0x00000070
        /*0674*/ 	.short	0x010a
        /*0676*/ 	.byte	0x07
	.zero		1


	//   ....[85]....
        /*0678*/ 	.word	0x00004ac0
        /*067c*/ 	.word	0x000000ff
        /*0680*/ 	.word	0x00000050
        /*0684*/ 	.short	0x010b
        /*0686*/ 	.byte	0x07
	.zero		1


	//   ....[86]....
        /*0688*/ 	.word	0x00004ad0
        /*068c*/ 	.word	0x000000ff
        /*0690*/ 	.word	0x00000000
        /*0694*/ 	.short	0x0101
        /*0696*/ 	.byte	0x0e
	.zero		1


	//   ....[87]....
        /*0698*/ 	.word	0x00004ae0
        /*069c*/ 	.word	0x000000ff
        /*06a0*/ 	.word	0x00000078
        /*06a4*/ 	.short	0x010a
        /*06a6*/ 	.byte	0x07
	.zero		1


	//   ....[88]....
        /*06a8*/ 	.word	0x00004c90
        /*06ac*/ 	.word	0x000000ff
        /*06b0*/ 	.word	0x00000058
        /*06b4*/ 	.short	0x010b
        /*06b6*/ 	.byte	0x07
	.zero		1


	//   ....[89]....
        /*06b8*/ 	.word	0x00004ca0
        /*06bc*/ 	.word	0x000000ff
        /*06c0*/ 	.word	0x00000000
        /*06c4*/ 	.short	0x0101
        /*06c6*/ 	.byte	0x0e
	.zero		1


	//   ....[90]....
        /*06c8*/ 	.word	0x00004cb0
        /*06cc*/ 	.word	0x000000ff
        /*06d0*/ 	.word	0x00000080
        /*06d4*/ 	.short	0x010a
        /*06d6*/ 	.byte	0x07
	.zero		1


	//   ....[91]....
        /*06d8*/ 	.word	0x00004ea0
        /*06dc*/ 	.word	0x000000ff
        /*06e0*/ 	.word	0x00000060
        /*06e4*/ 	.short	0x010b
        /*06e6*/ 	.byte	0x07
	.zero		1


	//   ....[92]....
        /*06e8*/ 	.word	0x00004f10
        /*06ec*/ 	.word	0x000000ff
        /*06f0*/ 	.word	0x00000000
        /*06f4*/ 	.short	0x0101
        /*06f6*/ 	.byte	0x0e
	.zero		1


	//   ....[93]....
        /*06f8*/ 	.word	0x00004f20
        /*06fc*/ 	.word	0x000000ff
        /*0700*/ 	.word	0x00000088
        /*0704*/ 	.short	0x010a
        /*0706*/ 	.byte	0x07
	.zero		1


	//   ....[94]....
        /*0708*/ 	.word	0x000051c0
        /*070c*/ 	.word	0x000000ff
        /*0710*/ 	.word	0x00000068
        /*0714*/ 	.short	0x010b
        /*0716*/ 	.byte	0x07
	.zero		1


	//   ....[95]....
        /*0718*/ 	.word	0x000051e0
        /*071c*/ 	.word	0x000000ff
        /*0720*/ 	.word	0x00000000
        /*0724*/ 	.short	0x0101
        /*0726*/ 	.byte	0x0d
	.zero		1


	//   ....[96]....
        /*0728*/ 	.word	0x00005210
        /*072c*/ 	.word	0x000000ff
        /*0730*/ 	.word	0x00000070
        /*0734*/ 	.short	0x010a
        /*0736*/ 	.byte	0x07
	.zero		1


	//   ....[97]....
        /*0738*/ 	.word	0x00005230
        /*073c*/ 	.word	0x000000ff
        /*0740*/ 	.word	0x00000078
        /*0744*/ 	.short	0x010a
        /*0746*/ 	.byte	0x07
	.zero		1


	//   ....[98]....
        /*0748*/ 	.word	0x00005250
        /*074c*/ 	.word	0x000000ff
        /*0750*/ 	.word	0x00000080
        /*0754*/ 	.short	0x010a
        /*0756*/ 	.byte	0x07
	.zero		1


	//   ....[99]....
        /*0758*/ 	.word	0x00005290
        /*075c*/ 	.word	0x00000000
        /*0760*/ 	.word	0x00000088
        /*0764*/ 	.short	0x010a
        /*0766*/ 	.byte	0xff
	.zero		1


	//   ....[100]....
        /*0768*/ 	.word	0x00005610
        /*076c*/ 	.word	0x00000000
        /*0770*/ 	.word	0x000000a0
        /*0774*/ 	.short	0x010a
        /*0776*/ 	.byte	0xff
	.zero		1


	//   ....[101]....
        /*0778*/ 	.word	0x00005720
        /*077c*/ 	.word	0x00000000
        /*0780*/ 	.word	0x00000000
        /*0784*/ 	.short	0x0101
        /*0786*/ 	.byte	0xff
	.zero		1


	//   ....[102]....
        /*0788*/ 	.word	0x00006170
        /*078c*/ 	.word	0x000000ff
        /*0790*/ 	.word	0x00000050
        /*0794*/ 	.short	0x010a
        /*0796*/ 	.byte	0x30
	.zero		1


	//   ....[103]....
        /*0798*/ 	.word	0x000061b0
        /*079c*/ 	.word	0x00000070
        /*07a0*/ 	.word	0x000000c0
        /*07a4*/ 	.short	0x010a
        /*07a6*/ 	.byte	0xff
	.zero		1


	//   ....[104]....
        /*07a8*/ 	.word	0x000062a0
        /*07ac*/ 	.word	0x000000ff
        /*07b0*/ 	.word	0x00000050
        /*07b4*/ 	.short	0x010a
        /*07b6*/ 	.byte	0x30
	.zero		1


	//   ....[105]....
        /*07b8*/ 	.word	0x00006390
        /*07bc*/ 	.word	0x00000070
        /*07c0*/ 	.word	0x000000c0
        /*07c4*/ 	.short	0x010a
        /*07c6*/ 	.byte	0xff
	.zero		1


	//   ....[106]....
        /*07c8*/ 	.word	0x00006ea0
        /*07cc*/ 	.word	0x00000000
        /*07d0*/ 	.word	0x00000000
        /*07d4*/ 	.short	0x0101
        /*07d6*/ 	.byte	0xff
	.zero		1


	//   ....[107]....
        /*07d8*/ 	.word	0x00006eb0
        /*07dc*/ 	.word	0x00000002
        /*07e0*/ 	.word	0x00000050
        /*07e4*/ 	.short	0x010a
        /*07e6*/ 	.byte	0xff
	.zero		1


	//   ....[108]....
        /*07e8*/ 	.word	0x00006f90
        /*07ec*/ 	.word	0x00000002
        /*07f0*/ 	.word	0x00000050
        /*07f4*/ 	.short	0x010a
        /*07f6*/ 	.byte	0xff
	.zero		1


	//   ....[109]....
        /*07f8*/ 	.word	0x00007b40
        /*07fc*/ 	.word	0x0000003f
        /*0800*/ 	.word	0x00000000
        /*0804*/ 	.short	0x0101
        /*0806*/ 	.byte	0xff
	.zero		1


	//   ....[110]....
        /*0808*/ 	.word	0x00007b60
        /*080c*/ 	.word	0x00000000
        /*0810*/ 	.word	0x00000050
        /*0814*/ 	.short	0x010a
        /*0816*/ 	.byte	0xff
	.zero		1


	//   ....[111]....
        /*0818*/ 	.word	0x00007c30
        /*081c*/ 	.word	0x00000000
        /*0820*/ 	.word	0x00000050
        /*0824*/ 	.short	0x010a
        /*0826*/ 	.byte	0xff
	.zero		1


	//   ....[112]....
        /*0828*/ 	.word	0x000087e0
        /*082c*/ 	.word	0x0000003f
        /*0830*/ 	.word	0x00000000
        /*0834*/ 	.short	0x0101
        /*0836*/ 	.byte	0xff
	.zero		1


	//   ....[113]....
        /*0838*/ 	.word	0x00008800
        /*083c*/ 	.word	0x00000000
        /*0840*/ 	.word	0x00000050
        /*0844*/ 	.short	0x010a
        /*0846*/ 	.byte	0xff
	.zero		1


	//   ....[114]....
        /*0848*/ 	.word	0x000088d0
        /*084c*/ 	.word	0x00000000
        /*0850*/ 	.word	0x00000050
        /*0854*/ 	.short	0x010a
        /*0856*/ 	.byte	0xff
	.zero		1


	//   ....[115]....
        /*0858*/ 	.word	0x00008cc0
        /*085c*/ 	.word	0x00000070
        /*0860*/ 	.word	0x00000000
        /*0864*/ 	.short	0x0101
        /*0866*/ 	.byte	0xff
	.zero		1


	//   ....[116]....
        /*0868*/ 	.word	0x000094d0
        /*086c*/ 	.word	0x00000000
        /*0870*/ 	.word	0x00000000
        /*0874*/ 	.short	0x0101
        /*0876*/ 	.byte	0xff
	.zero		1


	//   ....[117]....
        /*0878*/ 	.word	0x00009740
        /*087c*/ 	.word	0x000000ff
        /*0880*/ 	.word	0x00000000
        /*0884*/ 	.short	0x0101
        /*0886*/ 	.byte	0x04
	.zero		1


	//   ....[118]....
        /*0888*/ 	.word	0x00009760
        /*088c*/ 	.word	0x00000002
        /*0890*/ 	.word	0x00000110
        /*0894*/ 	.short	0x010a
        /*0896*/ 	.byte	0xff
	.zero		1


	//   ....[119]....
        /*0898*/ 	.word	0x000097c0
        /*089c*/ 	.word	0x00000002
        /*08a0*/ 	.word	0x00000028
        /*08a4*/ 	.short	0x010a
        /*08a6*/ 	.byte	0xff
	.zero		1


	//   ....[120]....
        /*08a8*/ 	.word	0x00009820
        /*08ac*/ 	.word	0x00000002
        /*08b0*/ 	.word	0x00000028
        /*08b4*/ 	.short	0x010a
        /*08b6*/ 	.byte	0xff
	.zero		1


	//   ....[121]....
        /*08b8*/ 	.word	0x00009870
        /*08bc*/ 	.word	0x00000002
        /*08c0*/ 	.word	0x000000a0
        /*08c4*/ 	.short	0x010a
        /*08c6*/ 	.byte	0xff
	.zero		1


	//   ....[122]....
        /*08c8*/ 	.word	0x000098d0
        /*08cc*/ 	.word	0x00000000
        /*08d0*/ 	.word	0x00000000
        /*08d4*/ 	.short	0x010a
        /*08d6*/ 	.byte	0xff
	.zero		1


	//   ....[123]....
        /*08d8*/ 	.word	0x00009930
        /*08dc*/ 	.word	0x00000000
        /*08e0*/ 	.word	0x00000000
        /*08e4*/ 	.short	0x010a
        /*08e6*/ 	.byte	0xff
	.zero		1


	//   ....[124]....
        /*08e8*/ 	.word	0x00009990
        /*08ec*/ 	.word	0x00000000
        /*08f0*/ 	.word	0x00000000
        /*08f4*/ 	.short	0x010a
        /*08f6*/ 	.byte	0xff
	.zero		1


	//   ....[125]....
        /*08f8*/ 	.word	0x000099f0
        /*08fc*/ 	.word	0x00000000
        /*0900*/ 	.word	0x00000000
        /*0904*/ 	.short	0x010a
        /*0906*/ 	.byte	0xff
	.zero		1


	//   ....[126]....
        /*0908*/ 	.word	0x00009a40
        /*090c*/ 	.word	0x00000000
        /*0910*/ 	.word	0x00000100
        /*0914*/ 	.short	0x010a
        /*0916*/ 	.byte	0xff
	.zero		1


	//   ....[127]....
        /*0918*/ 	.word	0x00009aa0
        /*091c*/ 	.word	0x00000000
        /*0920*/ 	.word	0x000000b0
        /*0924*/ 	.short	0x010a
        /*0926*/ 	.byte	0xff
	.zero		1


	//   ....[128]....
        /*0928*/ 	.word	0x00009af0
        /*092c*/ 	.word	0x00000000
        /*0930*/ 	.word	0x000000a0
        /*0934*/ 	.short	0x010a
        /*0936*/ 	.byte	0xff
	.zero		1


	//   ....[129]....
        /*0938*/ 	.word	0x00009b50
        /*093c*/ 	.word	0x00000000
        /*0940*/ 	.word	0x000000b0
        /*0944*/ 	.short	0x010a
        /*0946*/ 	.byte	0xff
	.zero		1


	//   ....[130]....
        /*0948*/ 	.word	0x00009bb0
        /*094c*/ 	.word	0x00000004
        /*0950*/ 	.word	0x00000008
        /*0954*/ 	.short	0x010a
        /*0956*/ 	.byte	0xff
	.zero		1


	//   ....[131]....
        /*0958*/ 	.word	0x00009c90
        /*095c*/ 	.word	0x00000002
        /*0960*/ 	.word	0x00000008
        /*0964*/ 	.short	0x010a
        /*0966*/ 	.byte	0xff
	.zero		1


	//   ....[132]....
        /*0968*/ 	.word	0x00009ce0
        /*096c*/ 	.word	0x00000000
        /*0970*/ 	.word	0x000000a0
        /*0974*/ 	.short	0x010a
        /*0976*/ 	.byte	0xff
	.zero		1


	//   ....[133]....
        /*0978*/ 	.word	0x00009d40
        /*097c*/ 	.word	0x00000000
        /*0980*/ 	.word	0x000000e0
        /*0984*/ 	.short	0x010a
        /*0986*/ 	.byte	0xff
	.zero		1


	//   ....[134]....
        /*0988*/ 	.word	0x00009da0
        /*098c*/ 	.word	0x00000000
        /*0990*/ 	.word	0x00000000
        /*0994*/ 	.short	0x010a
        /*0996*/ 	.byte	0xff
	.zero		1


	//   ....[135]....
        /*0998*/ 	.word	0x00009e00
        /*099c*/ 	.word	0x00000000
        /*09a0*/ 	.word	0x00000000
        /*09a4*/ 	.short	0x010a
        /*09a6*/ 	.byte	0xff
	.zero		1


	//   ....[136]....
        /*09a8*/ 	.word	0x00009e60
        /*09ac*/ 	.word	0x00000000
        /*09b0*/ 	.word	0x00000000
        /*09b4*/ 	.short	0x010a
        /*09b6*/ 	.byte	0xff
	.zero		1


	//   ....[137]....
        /*09b8*/ 	.word	0x00009ec0
        /*09bc*/ 	.word	0x00000000
        /*09c0*/ 	.word	0x00000000
        /*09c4*/ 	.short	0x010a
        /*09c6*/ 	.byte	0xff
	.zero		1


	//   ....[138]....
        /*09c8*/ 	.word	0x00009f20
        /*09cc*/ 	.word	0x00000000
        /*09d0*/ 	.word	0x00000120
        /*09d4*/ 	.short	0x010a
        /*09d6*/ 	.byte	0xff
	.zero		1


	//   ....[139]....
        /*09d8*/ 	.word	0x00009f70
        /*09dc*/ 	.word	0x00000000
        /*09e0*/ 	.word	0x000000a0
        /*09e4*/ 	.short	0x010a
        /*09e6*/ 	.byte	0xff
	.zero		1


	//   ....[140]....
        /*09e8*/ 	.word	0x00009fd0
        /*09ec*/ 	.word	0x00000000
        /*09f0*/ 	.word	0x00000098
        /*09f4*/ 	.short	0x010a
        /*09f6*/ 	.byte	0xff
	.zero		1


	//   ....[141]....
        /*09f8*/ 	.word	0x0000a030
        /*09fc*/ 	.word	0x00000000
        /*0a00*/ 	.word	0x00000070
        /*0a04*/ 	.short	0x010a
        /*0a06*/ 	.byte	0xff
	.zero		1


	//   ....[142]....
        /*0a08*/ 	.word	0x0000a090
        /*0a0c*/ 	.word	0x00000000
        /*0a10*/ 	.word	0x00000078
        /*0a14*/ 	.short	0x010a
        /*0a16*/ 	.byte	0xff
	.zero		1


	//   ....[143]....
        /*0a18*/ 	.word	0x0000a0f0
        /*0a1c*/ 	.word	0x00000000
        /*0a20*/ 	.word	0x00000080
        /*0a24*/ 	.short	0x010a
        /*0a26*/ 	.byte	0xff
	.zero		1


	//   ....[144]....
        /*0a28*/ 	.word	0x0000a150
        /*0a2c*/ 	.word	0x00000000
        /*0a30*/ 	.word	0x00000088
        /*0a34*/ 	.short	0x010a
        /*0a36*/ 	.byte	0xff
	.zero		1


	//   ....[145]....
        /*0a38*/ 	.word	0x0000a1b0
        /*0a3c*/ 	.word	0x00000000
        /*0a40*/ 	.word	0x00000070
        /*0a44*/ 	.short	0x010a
        /*0a46*/ 	.byte	0xff
	.zero		1


	//   ....[146]....
        /*0a48*/ 	.word	0x0000a210
        /*0a4c*/ 	.word	0x00000000
        /*0a50*/ 	.word	0x00000078
        /*0a54*/ 	.short	0x010a
        /*0a56*/ 	.byte	0xff
	.zero		1


	//   ....[147]....
        /*0a58*/ 	.word	0x0000a270
        /*0a5c*/ 	.word	0x00000000
        /*0a60*/ 	.word	0x00000080
        /*0a64*/ 	.short	0x010a
        /*0a66*/ 	.byte	0xff
	.zero		1


	//   ....[148]....
        /*0a68*/ 	.word	0x0000a2c0
        /*0a6c*/ 	.word	0x00000000
        /*0a70*/ 	.word	0x000000a0
        /*0a74*/ 	.short	0x010a
        /*0a76*/ 	.byte	0xff
	.zero		1


	//   ....[149]....
        /*0a78*/ 	.word	0x0000a320
        /*0a7c*/ 	.word	0x00000002
        /*0a80*/ 	.word	0x00000050
        /*0a84*/ 	.short	0x010a
        /*0a86*/ 	.byte	0xff
	.zero		1


	//   ....[150]....
        /*0a88*/ 	.word	0x0000a370
        /*0a8c*/ 	.word	0x00000070
        /*0a90*/ 	.word	0x000000c0
        /*0a94*/ 	.short	0x010a
        /*0a96*/ 	.byte	0xff
	.zero		1


	//   ....[151]....
        /*0a98*/ 	.word	0x0000a3c0
        /*0a9c*/ 	.word	0x00000002
        /*0aa0*/ 	.word	0x00000050
        /*0aa4*/ 	.short	0x010a
        /*0aa6*/ 	.byte	0xff
	.zero		1


	//   ....[152]....
        /*0aa8*/ 	.word	0x0000a410
        /*0aac*/ 	.word	0x00000000
        /*0ab0*/ 	.word	0x00000050
        /*0ab4*/ 	.short	0x010a
        /*0ab6*/ 	.byte	0xff
	.zero		1


	//   ....[153]....
        /*0ab8*/ 	.word	0x0000a460
        /*0abc*/ 	.word	0x00000000
        /*0ac0*/ 	.word	0x00000050
        /*0ac4*/ 	.short	0x010a
        /*0ac6*/ 	.byte	0xff
	.zero		1


	//----- nvinfo : EIATTR_NUM_MBARRIERS
	.align		4
.L_47:
        /*0ac8*/ 	.byte	0x03, 0x38
        /*0aca*/ 	.short	0x0025


	//----- nvinfo : EIATTR_EXIT_INSTR_OFFSETS
	.align		4
        /*0acc*/ 	.byte	0x04, 0x1c
        /*0ace*/ 	.short	(.L_49 - .L_48)


	//   ....[0]....
.L_48:
        /*0ad0*/ 	.word	0x000028e0


	//   ....[1]....
        /*0ad4*/ 	.word	0x00002de0


	//   ....[2]....
        /*0ad8*/ 	.word	0x00002e40


	//   ....[3]....
        /*0adc*/ 	.word	0x000040e0


	//   ....[4]....
        /*0ae0*/ 	.word	0x000052c0


	//   ....[5]....
        /*0ae4*/ 	.word	0x00005300


	//   ....[6]....
        /*0ae8*/ 	.word	0x00009630


	//   ....[7]....
        /*0aec*/ 	.word	0x000096b0


	//   ....[8]....
        /*0af0*/ 	.word	0x000096e0


	//   ....[9]....
        /*0af4*/ 	.word	0x00009750


	//----- nvinfo : EIATTR_MAX_THREADS
	.align		4
.L_49:
        /*0af8*/ 	.byte	0x04, 0x05
        /*0afa*/ 	.short	(.L_51 - .L_50)
.L_50:
        /*0afc*/ 	.word	0x00000100
        /*0b00*/ 	.word	0x00000001
        /*0b04*/ 	.word	0x00000001


	//----- nvinfo : EIATTR_CRS_STACK_SIZE
	.align		4
.L_51:
        /*0b08*/ 	.byte	0x04, 0x1e
        /*0b0a*/ 	.short	(.L_53 - .L_52)
.L_52:
        /*0b0c*/ 	.word	0x00000000


	//----- nvinfo : EIATTR_CBANK_PARAM_SIZE
	.align		4
.L_53:
        /*0b10*/ 	.byte	0x03, 0x19
        /*0b12*/ 	.short	0x0800


	//----- nvinfo : EIATTR_PARAM_CBANK
	.align		4
        /*0b14*/ 	.byte	0x04, 0x0a
        /*0b16*/ 	.short	(.L_55 - .L_54)
	.align		4
.L_54:
        /*0b18*/ 	.word	index@(.nv.constant0._ZN7cutlass13device_kernelINS_4gemm6kernel13GemmUniversalIN4cute5tupleIJiiiiEEENS1_10collective13CollectiveMmaINS1_35MainloopSm100TmaUmmaWarpSpecializedILi5ELi2ELi4ENS5_IJNS4_1CILi2EEENSA_ILi1EEESC_EEEEENS5_IJNSA_ILi128EEENSA_ILi256EEENSA_ILi32EEEEEENS_10bfloat16_tENS5_IJlSC_lEEESJ_SK_NS4_8TiledMMAINS4_8MMA_AtomIJNS4_26SM100_MMA_F16BF16_2x1SM_SSISJ_SJ_fLi128ELi256ELNS4_4UMMA5MajorE0ELSP_0ELNSO_7ScaleInE0ELSQ_0EEEEEENS4_6LayoutINS5_IJSC_SC_SC_EEENS5_IJNSA_ILi0EEESV_SV_EEEEENS5_IJNS4_10UnderscoreESY_SY_EEEEENS4_18SM100_TMA_2SM_LOADENS4_14ComposedLayoutINS4_7SwizzleILi2ELi4ELi3EEENS4_18smem_ptr_flag_bitsILi16EEENST_INS5_IJNSA_ILi8EEESH_EEENS5_IJSH_SC_EEEEEEEvNS4_8identityES11_S1B_vS1C_EENS_8epilogue10collective18CollectiveEpilogueINS1E_23Sm100TmaWarpSpecializedILi4ELi2ELi32ELb1ELb0EEEJNS5_IJNSA_ILi64EEESG_SH_EEENS5_IJNST_IS1J_SC_EENST_INS5_IJSH_SB_EEENS5_IJSC_SF_EEEEEEEESJ_SK_SJ_SK_NS1E_6fusion15FusionCallbacksIS1I_NS1Q_17LinearCombinationISJ_fSJ_fLNS_15FloatRoundStyleE2EEES1K_S1P_JEEENS4_5SM1004TMEM4LOAD26SM100_TMEM_LOAD_32dp32b32xENS4_13SM90_TMA_LOADES1B_NS4_39AutoVectorizingCopyWithAssumedAlignmentILi128EEENS4_14SM90_TMA_STOREES1B_S22_S22_EEEvvEEEEvNT_6ParamsE)
        /*0b1c*/ 	.short	0x0380
        /*0b1e*/ 	.short	0x0800


	//----- nvinfo : EIATTR_SW_WAR
	.align		4
.L_55:
        /*0b20*/ 	.byte	0x04, 0x36
        /*0b22*/ 	.short	(.L_57 - .L_56)
.L_56:
        /*0b24*/ 	.word	0x00000008
.L_57:


//--------------------- .nv.callgraph             --------------------------
	.section	.nv.callgraph,"",@"SHT_CUDA_CALLGRAPH"
	.align	4
	.sectionentsize	8
	.align		4
        /*0000*/ 	.word	0x00000000
	.align		4
        /*0004*/ 	.word	0xffffffff
	.align		4
        /*0008*/ 	.word	index@(_ZN7cutlass13device_kernelINS_4gemm6kernel13GemmUniversalIN4cute5tupleIJiiiiEEENS1_10collective13CollectiveMmaINS1_35MainloopSm100TmaUmmaWarpSpecializedILi5ELi2ELi4ENS5_IJNS4_1CILi2EEENSA_ILi1EEESC_EEEEENS5_IJNSA_ILi128EEENSA_ILi256EEENSA_ILi32EEEEEENS_10bfloat16_tENS5_IJlSC_lEEESJ_SK_NS4_8TiledMMAINS4_8MMA_AtomIJNS4_26SM100_MMA_F16BF16_2x1SM_SSISJ_SJ_fLi128ELi256ELNS4_4UMMA5MajorE0ELSP_0ELNSO_7ScaleInE0ELSQ_0EEEEEENS4_6LayoutINS5_IJSC_SC_SC_EEENS5_IJNSA_ILi0EEESV_SV_EEEEENS5_IJNS4_10UnderscoreESY_SY_EEEEENS4_18SM100_TMA_2SM_LOADENS4_14ComposedLayoutINS4_7SwizzleILi2ELi4ELi3EEENS4_18smem_ptr_flag_bitsILi16EEENST_INS5_IJNSA_ILi8EEESH_EEENS5_IJSH_SC_EEEEEEEvNS4_8identityES11_S1B_vS1C_EENS_8epilogue10collective18CollectiveEpilogueINS1E_23Sm100TmaWarpSpecializedILi4ELi2ELi32ELb1ELb0EEEJNS5_IJNSA_ILi64EEESG_SH_EEENS5_IJNST_IS1J_SC_EENST_INS5_IJSH_SB_EEENS5_IJSC_SF_EEEEEEEESJ_SK_SJ_SK_NS1E_6fusion15FusionCallbacksIS1I_NS1Q_17LinearCombinationISJ_fSJ_fLNS_15FloatRoundStyleE2EEES1K_S1P_JEEENS4_5SM1004TMEM4LOAD26SM100_TMEM_LOAD_32dp32b32xENS4_13SM90_TMA_LOADES1B_NS4_39AutoVectorizingCopyWithAssumedAlignmentILi128EEENS4_14SM90_TMA_STOREES1B_S22_S22_EEEvvEEEEvNT_6ParamsE)
	.align		4
        /*000c*/ 	.word	index@(__assertfail)
	.align		4
        /*0010*/ 	.word	0x00000000
	.align		4
        /*0014*/ 	.word	0xfffffffe
	.align		4
        /*0018*/ 	.word	0x00000000
	.align		4
        /*001c*/ 	.word	0xfffffffd
	.align		4
        /*0020*/ 	.word	0x00000000
	.align		4
        /*0024*/ 	.word	0xfffffffc


//--------------------- .nv.constant4             --------------------------
	.section	.nv.constant4,"a",@progbits
	.align	8
	.align		8
.nv.constant4:
        /*0000*/ 	.dword	__assertfail
	.align		8
        /*0008*/ 	.dword	__unnamed_1
	.align		8
        /*0010*/ 	.dword	__unnamed_2
	.align		8
        /*0018*/ 	.dword	_ZN39_INTERNAL_33df45e3_4_k_cu_a8433357_90654cuda3std3__45__cpo5beginE
	.align		8
        /*0020*/ 	.dword	_ZN39_INTERNAL_33df45e3_4_k_cu_a8433357_90654cuda3std3__45__cpo3endE
	.align		8
        /*0028*/ 	.dword	_ZN39_INTERNAL_33df45e3_4_k_cu_a8433357_90654cuda3std3__45__cpo6cbeginE
	.align		8
        /*0030*/ 	.dword	_ZN39_INTERNAL_33df45e3_4_k_cu_a8433357_90654cuda3std3__45__cpo4cendE
	.align		8
        /*0038*/ 	.dword	_ZN39_INTERNAL_33df45e3_4_k_cu_a8433357_90654cuda3std3__441_GLOBAL__N__33df45e3_4_k_cu_a8433357_90656ignoreE
	.align		8
        /*0040*/ 	.dword	_ZN39_INTERNAL_33df45e3_4_k_cu_a8433357_90654cuda3std3__419piecewise_constructE
	.align		8
        /*0048*/ 	.dword	_ZN39_INTERNAL_33df45e3_4_k_cu_a8433357_90654cuda3std3__48in_placeE
	.align		8
        /*0050*/ 	.dword	_ZN39_INTERNAL_33df45e3_4_k_cu_a8433357_90654cuda3std6ranges3__45__cpo4swapE
	.align		8
        /*0058*/ 	.dword	_ZN39_INTERNAL_33df45e3_4_k_cu_a8433357_90654cuda3std6ranges3__45__cpo9iter_moveE
	.align		8
        /*0060*/ 	.dword	_ZN39_INTERNAL_33df45e3_4_k_cu_a8433357_90654cute7productE
	.align		8
        /*0068*/ 	.dword	_ZN39_INTERNAL_33df45e3_4_k_cu_a8433357_90654cute1_E
	.align		8
        /*0070*/ 	.dword	$str$25
	.align		8
        /*0078*/ 	.dword	$str$26
	.align		8
        /*0080*/ 	.dword	$str$27
	.align		8
        /*0088*/ 	.dword	$str$28


//--------------------- .text._ZN7cutlass13device_kernelINS_4gemm6kernel13GemmUniversalIN4cute5tupleIJiiiiEEENS1_10collective13CollectiveMmaINS1_35MainloopSm100TmaUmmaWarpSpecializedILi5ELi2ELi4ENS5_IJNS4_1CILi2EEENSA_ILi1EEESC_EEEEENS5_IJNSA_ILi128EEENSA_ILi256EEENSA_ILi32EEEEEENS_10bfloat16_tENS5_IJlSC_lEEESJ_SK_NS4_8TiledMMAINS4_8MMA_AtomIJNS4_26SM100_MMA_F16BF16_2x1SM_SSISJ_SJ_fLi128ELi256ELNS4_4UMMA5MajorE0ELSP_0ELNSO_7ScaleInE0ELSQ_0EEEEEENS4_6LayoutINS5_IJSC_SC_SC_EEENS5_IJNSA_ILi0EEESV_SV_EEEEENS5_IJNS4_10UnderscoreESY_SY_EEEEENS4_18SM100_TMA_2SM_LOADENS4_14ComposedLayoutINS4_7SwizzleILi2ELi4ELi3EEENS4_18smem_ptr_flag_bitsILi16EEENST_INS5_IJNSA_ILi8EEESH_EEENS5_IJSH_SC_EEEEEEEvNS4_8identityES11_S1B_vS1C_EENS_8epilogue10collective18CollectiveEpilogueINS1E_23Sm100TmaWarpSpecializedILi4ELi2ELi32ELb1ELb0EEEJNS5_IJNSA_ILi64EEESG_SH_EEENS5_IJNST_IS1J_SC_EENST_INS5_IJSH_SB_EEENS5_IJSC_SF_EEEEEEEESJ_SK_SJ_SK_NS1E_6fusion15FusionCallbacksIS1I_NS1Q_17LinearCombinationISJ_fSJ_fLNS_15FloatRoundStyleE2EEES1K_S1P_JEEENS4_5SM1004TMEM4LOAD26SM100_TMEM_LOAD_32dp32b32xENS4_13SM90_TMA_LOADES1B_NS4_39AutoVectorizingCopyWithAssumedAlignmentILi128EEENS4_14SM90_TMA_STOREES1B_S22_S22_EEEvvEEEEvNT_6ParamsE --------------------------
	.section	.text._ZN7cutlass13device_kernelINS_4gemm6kernel13GemmUniversalIN4cute5tupleIJiiiiEEENS1_10collective13CollectiveMmaINS1_35MainloopSm100TmaUmmaWarpSpecializedILi5ELi2ELi4ENS5_IJNS4_1CILi2EEENSA_ILi1EEESC_EEEEENS5_IJNSA_ILi128EEENSA_ILi256EEENSA_ILi32EEEEEENS_10bfloat16_tENS5_IJlSC_lEEESJ_SK_NS4_8TiledMMAINS4_8MMA_AtomIJNS4_26SM100_MMA_F16BF16_2x1SM_SSISJ_SJ_fLi128ELi256ELNS4_4UMMA5MajorE0ELSP_0ELNSO_7ScaleInE0ELSQ_0EEEEEENS4_6LayoutINS5_IJSC_SC_SC_EEENS5_IJNSA_ILi0EEESV_SV_EEEEENS5_IJNS4_10UnderscoreESY_SY_EEEEENS4_18SM100_TMA_2SM_LOADENS4_14ComposedLayoutINS4_7SwizzleILi2ELi4ELi3EEENS4_18smem_ptr_flag_bitsILi16EEENST_INS5_IJNSA_ILi8EEESH_EEENS5_IJSH_SC_EEEEEEEvNS4_8identityES11_S1B_vS1C_EENS_8epilogue10collective18CollectiveEpilogueINS1E_23Sm100TmaWarpSpecializedILi4ELi2ELi32ELb1ELb0EEEJNS5_IJNSA_ILi64EEESG_SH_EEENS5_IJNST_IS1J_SC_EENST_INS5_IJSH_SB_EEENS5_IJSC_SF_EEEEEEEESJ_SK_SJ_SK_NS1E_6fusion15FusionCallbacksIS1I_NS1Q_17LinearCombinationISJ_fSJ_fLNS_15FloatRoundStyleE2EEES1K_S1P_JEEENS4_5SM1004TMEM4LOAD26SM100_TMEM_LOAD_32dp32b32xENS4_13SM90_TMA_LOADES1B_NS4_39AutoVectorizingCopyWithAssumedAlignmentILi128EEENS4_14SM90_TMA_STOREES1B_S22_S22_EEEvvEEEEvNT_6ParamsE,"ax",@progbits
	.align	128
.text._ZN7cutlass13device_kernelINS_4gemm6kernel13GemmUniversalIN4cute5tupleIJiiiiEEENS1_10collective13CollectiveMmaINS1_35MainloopSm100TmaUmmaWarpSpecializedILi5ELi2ELi4ENS5_IJNS4_1CILi2EEENSA_ILi1EEESC_EEEEENS5_IJNSA_ILi128EEENSA_ILi256EEENSA_ILi32EEEEEENS_10bfloat16_tENS5_IJlSC_lEEESJ_SK_NS4_8TiledMMAINS4_8MMA_AtomIJNS4_26SM100_MMA_F16BF16_2x1SM_SSISJ_SJ_fLi128ELi256ELNS4_4UMMA5MajorE0ELSP_0ELNSO_7ScaleInE0ELSQ_0EEEEEENS4_6LayoutINS5_IJSC_SC_SC_EEENS5_IJNSA_ILi0EEESV_SV_EEEEENS5_IJNS4_10UnderscoreESY_SY_EEEEENS4_18SM100_TMA_2SM_LOADENS4_14ComposedLayoutINS4_7SwizzleILi2ELi4ELi3EEENS4_18smem_ptr_flag_bitsILi16EEENST_INS5_IJNSA_ILi8EEESH_EEENS5_IJSH_SC_EEEEEEEvNS4_8identityES11_S1B_vS1C_EENS_8epilogue10collective18CollectiveEpilogueINS1E_23Sm100TmaWarpSpecializedILi4ELi2ELi32ELb1ELb0EEEJNS5_IJNSA_ILi64EEESG_SH_EEENS5_IJNST_IS1J_SC_EENST_INS5_IJSH_SB_EEENS5_IJSC_SF_EEEEEEEESJ_SK_SJ_SK_NS1E_6fusion15FusionCallbacksIS1I_NS1Q_17LinearCombinationISJ_fSJ_fLNS_15FloatRoundStyleE2EEES1K_S1P_JEEENS4_5SM1004TMEM4LOAD26SM100_TMEM_LOAD_32dp32b32xENS4_13SM90_TMA_LOADES1B_NS4_39AutoVectorizingCopyWithAssumedAlignmentILi128EEENS4_14SM90_TMA_STOREES1B_S22_S22_EEEvvEEEEvNT_6ParamsE:
        .type           _ZN7cutlass13device_kernelINS_4gemm6kernel13GemmUniversalIN4cute5tupleIJiiiiEEENS1_10collective13CollectiveMmaINS1_35MainloopSm100TmaUmmaWarpSpecializedILi5ELi2ELi4ENS5_IJNS4_1CILi2EEENSA_ILi1EEESC_EEEEENS5_IJNSA_ILi128EEENSA_ILi256EEENSA_ILi32EEEEEENS_10bfloat16_tENS5_IJlSC_lEEESJ_SK_NS4_8TiledMMAINS4_8MMA_AtomIJNS4_26SM100_MMA_F16BF16_2x1SM_SSISJ_SJ_fLi128ELi256ELNS4_4UMMA5MajorE0ELSP_0ELNSO_7ScaleInE0ELSQ_0EEEEEENS4_6LayoutINS5_IJSC_SC_SC_EEENS5_IJNSA_ILi0EEESV_SV_EEEEENS5_IJNS4_10UnderscoreESY_SY_EEEEENS4_18SM100_TMA_2SM_LOADENS4_14ComposedLayoutINS4_7SwizzleILi2ELi4ELi3EEENS4_18smem_ptr_flag_bitsILi16EEENST_INS5_IJNSA_ILi8EEESH_EEENS5_IJSH_SC_EEEEEEEvNS4_8identityES11_S1B_vS1C_EENS_8epilogue10collective18CollectiveEpilogueINS1E_23Sm100TmaWarpSpecializedILi4ELi2ELi32ELb1ELb0EEEJNS5_IJNSA_ILi64EEESG_SH_EEENS5_IJNST_IS1J_SC_EENST_INS5_IJSH_SB_EEENS5_IJSC_SF_EEEEEEEESJ_SK_SJ_SK_NS1E_6fusion15FusionCallbacksIS1I_NS1Q_17LinearCombinationISJ_fSJ_fLNS_15FloatRoundStyleE2EEES1K_S1P_JEEENS4_5SM1004TMEM4LOAD26SM100_TMEM_LOAD_32dp32b32xENS4_13SM90_TMA_LOADES1B_NS4_39AutoVectorizingCopyWithAssumedAlignmentILi128EEENS4_14SM90_TMA_STOREES1B_S22_S22_EEEvvEEEEvNT_6ParamsE,@function
        .size           _ZN7cutlass13device_kernelINS_4gemm6kernel13GemmUniversalIN4cute5tupleIJiiiiEEENS1_10collective13CollectiveMmaINS1_35MainloopSm100TmaUmmaWarpSpecializedILi5ELi2ELi4ENS5_IJNS4_1CILi2EEENSA_ILi1EEESC_EEEEENS5_IJNSA_ILi128EEENSA_ILi256EEENSA_ILi32EEEEEENS_10bfloat16_tENS5_IJlSC_lEEESJ_SK_NS4_8TiledMMAINS4_8MMA_AtomIJNS4_26SM100_MMA_F16BF16_2x1SM_SSISJ_SJ_fLi128ELi256ELNS4_4UMMA5MajorE0ELSP_0ELNSO_7ScaleInE0ELSQ_0EEEEEENS4_6LayoutINS5_IJSC_SC_SC_EEENS5_IJNSA_ILi0EEESV_SV_EEEEENS5_IJNS4_10UnderscoreESY_SY_EEEEENS4_18SM100_TMA_2SM_LOADENS4_14ComposedLayoutINS4_7SwizzleILi2ELi4ELi3EEENS4_18smem_ptr_flag_bitsILi16EEENST_INS5_IJNSA_ILi8EEESH_EEENS5_IJSH_SC_EEEEEEEvNS4_8identityES11_S1B_vS1C_EENS_8epilogue10collective18CollectiveEpilogueINS1E_23Sm100TmaWarpSpecializedILi4ELi2ELi32ELb1ELb0EEEJNS5_IJNSA_ILi64EEESG_SH_EEENS5_IJNST_IS1J_SC_EENST_INS5_IJSH_SB_EEENS5_IJSC_SF_EEEEEEEESJ_SK_SJ_SK_NS1E_6fusion15FusionCallbacksIS1I_NS1Q_17LinearCombinationISJ_fSJ_fLNS_15FloatRoundStyleE2EEES1K_S1P_JEEENS4_5SM1004TMEM4LOAD26SM100_TMEM_LOAD_32dp32b32xENS4_13SM90_TMA_LOADES1B_NS4_39AutoVectorizingCopyWithAssumedAlignmentILi128EEENS4_14SM90_TMA_STOREES1B_S22_S22_EEEvvEEEEvNT_6ParamsE,(.L_x_200 - _ZN7cutlass13device_kernelINS_4gemm6kernel13GemmUniversalIN4cute5tupleIJiiiiEEENS1_10collective13CollectiveMmaINS1_35MainloopSm100TmaUmmaWarpSpecializedILi5ELi2ELi4ENS5_IJNS4_1CILi2EEENSA_ILi1EEESC_EEEEENS5_IJNSA_ILi128EEENSA_ILi256EEENSA_ILi32EEEEEENS_10bfloat16_tENS5_IJlSC_lEEESJ_SK_NS4_8TiledMMAINS4_8MMA_AtomIJNS4_26SM100_MMA_F16BF16_2x1SM_SSISJ_SJ_fLi128ELi256ELNS4_4UMMA5MajorE0ELSP_0ELNSO_7ScaleInE0ELSQ_0EEEEEENS4_6LayoutINS5_IJSC_SC_SC_EEENS5_IJNSA_ILi0EEESV_SV_EEEEENS5_IJNS4_10UnderscoreESY_SY_EEEEENS4_18SM100_TMA_2SM_LOADENS4_14ComposedLayoutINS4_7SwizzleILi2ELi4ELi3EEENS4_18smem_ptr_flag_bitsILi16EEENST_INS5_IJNSA_ILi8EEESH_EEENS5_IJSH_SC_EEEEEEEvNS4_8identityES11_S1B_vS1C_EENS_8epilogue10collective18CollectiveEpilogueINS1E_23Sm100TmaWarpSpecializedILi4ELi2ELi32ELb1ELb0EEEJNS5_IJNSA_ILi64EEESG_SH_EEENS5_IJNST_IS1J_SC_EENST_INS5_IJSH_SB_EEENS5_IJSC_SF_EEEEEEEESJ_SK_SJ_SK_NS1E_6fusion15FusionCallbacksIS1I_NS1Q_17LinearCombinationISJ_fSJ_fLNS_15FloatRoundStyleE2EEES1K_S1P_JEEENS4_5SM1004TMEM4LOAD26SM100_TMEM_LOAD_32dp32b32xENS4_13SM90_TMA_LOADES1B_NS4_39AutoVectorizingCopyWithAssumedAlignmentILi128EEENS4_14SM90_TMA_STOREES1B_S22_S22_EEEvvEEEEvNT_6ParamsE)
        .other          _ZN7cutlass13device_kernelINS_4gemm6kernel13GemmUniversalIN4cute5tupleIJiiiiEEENS1_10collective13CollectiveMmaINS1_35MainloopSm100TmaUmmaWarpSpecializedILi5ELi2ELi4ENS5_IJNS4_1CILi2EEENSA_ILi1EEESC_EEEEENS5_IJNSA_ILi128EEENSA_ILi256EEENSA_ILi32EEEEEENS_10bfloat16_tENS5_IJlSC_lEEESJ_SK_NS4_8TiledMMAINS4_8MMA_AtomIJNS4_26SM100_MMA_F16BF16_2x1SM_SSISJ_SJ_fLi128ELi256ELNS4_4UMMA5MajorE0ELSP_0ELNSO_7ScaleInE0ELSQ_0EEEEEENS4_6LayoutINS5_IJSC_SC_SC_EEENS5_IJNSA_ILi0EEESV_SV_EEEEENS5_IJNS4_10UnderscoreESY_SY_EEEEENS4_18SM100_TMA_2SM_LOADENS4_14ComposedLayoutINS4_7SwizzleILi2ELi4ELi3EEENS4_18smem_ptr_flag_bitsILi16EEENST_INS5_IJNSA_ILi8EEESH_EEENS5_IJSH_SC_EEEEEEEvNS4_8identityES11_S1B_vS1C_EENS_8epilogue10collective18CollectiveEpilogueINS1E_23Sm100TmaWarpSpecializedILi4ELi2ELi32ELb1ELb0EEEJNS5_IJNSA_ILi64EEESG_SH_EEENS5_IJNST_IS1J_SC_EENST_INS5_IJSH_SB_EEENS5_IJSC_SF_EEEEEEEESJ_SK_SJ_SK_NS1E_6fusion15FusionCallbacksIS1I_NS1Q_17LinearCombinationISJ_fSJ_fLNS_15FloatRoundStyleE2EEES1K_S1P_JEEENS4_5SM1004TMEM4LOAD26SM100_TMEM_LOAD_32dp32b32xENS4_13SM90_TMA_LOADES1B_NS4_39AutoVectorizingCopyWithAssumedAlignmentILi128EEENS4_14SM90_TMA_STOREES1B_S22_S22_EEEvvEEEEvNT_6ParamsE,@"STO_CUDA_ENTRY STV_DEFAULT"
_ZN7cutlass13device_kernelINS_4gemm6kernel13GemmUniversalIN4cute5tupleIJiiiiEEENS1_10collective13CollectiveMmaINS1_35MainloopSm100TmaUmmaWarpSpecializedILi5ELi2ELi4ENS5_IJNS4_1CILi2EEENSA_ILi1EEESC_EEEEENS5_IJNSA_ILi128EEENSA_ILi256EEENSA_ILi32EEEEEENS_10bfloat16_tENS5_IJlSC_lEEESJ_SK_NS4_8TiledMMAINS4_8MMA_AtomIJNS4_26SM100_MMA_F16BF16_2x1SM_SSISJ_SJ_fLi128ELi256ELNS4_4UMMA5MajorE0ELSP_0ELNSO_7ScaleInE0ELSQ_0EEEEEENS4_6LayoutINS5_IJSC_SC_SC_EEENS5_IJNSA_ILi0EEESV_SV_EEEEENS5_IJNS4_10UnderscoreESY_SY_EEEEENS4_18SM100_TMA_2SM_LOADENS4_14ComposedLayoutINS4_7SwizzleILi2ELi4ELi3EEENS4_18smem_ptr_flag_bitsILi16EEENST_INS5_IJNSA_ILi8EEESH_EEENS5_IJSH_SC_EEEEEEEvNS4_8identityES11_S1B_vS1C_EENS_8epilogue10collective18CollectiveEpilogueINS1E_23Sm100TmaWarpSpecializedILi4ELi2ELi32ELb1ELb0EEEJNS5_IJNSA_ILi64EEESG_SH_EEENS5_IJNST_IS1J_SC_EENST_INS5_IJSH_SB_EEENS5_IJSC_SF_EEEEEEEESJ_SK_SJ_SK_NS1E_6fusion15FusionCallbacksIS1I_NS1Q_17LinearCombinationISJ_fSJ_fLNS_15FloatRoundStyleE2EEES1K_S1P_JEEENS4_5SM1004TMEM4LOAD26SM100_TMEM_LOAD_32dp32b32xENS4_13SM90_TMA_LOADES1B_NS4_39AutoVectorizingCopyWithAssumedAlignmentILi128EEENS4_14SM90_TMA_STOREES1B_S22_S22_EEEvvEEEEvNT_6ParamsE:
[----:B------:R-:W1:Y:S01]  /*0000*/  LDC R1, c[0x0][0x37c] ;  /* 0x0000df00ff017b82 */ /* 0x000e620000000800 */
[----:B------:R-:W2:Y:S01]  /*0010*/  S2R R105, SR_TID.X ;  /* 0x0000000000697919 */ /* 0x000ea20000002100 */
[----:B------:R-:W3:Y:S06]  /*0020*/  LDCU.64 UR6, c[0x0][0x890] ;  /* 0x00011200ff0677ac */ /* 0x000eec0008000a00 */
[----:B------:R-:W4:Y:S01]  /*0030*/  S2UR UR37, SR_CgaCtaId ;  /* 0x00000000002579c3 */ /* 0x000f220000008800 */
[----:B------:R-:W-:Y:S02]  /*0040*/  PRMT R92, RZ, 0x7610, R92 ;  /* 0x00007610ff5c7816 */ /* 0x000fe4000000005c */
[----:B------:R-:W-:Y:S01]  /*0050*/  ELECT P1, URZ, PT ;  /* 0x0000000000ff782f */ /* 0x000fe20003820000 */
[----:B------:R-:W1:Y:S01]  /*0060*/  LDCU.64 UR46, c[0x0][0x358] ;  /* 0x00006b00ff2e77ac */ /* 0x000e620008000a00 */
[----:B---3--:R-:W-:-:S04]  /*0070*/  UISETP.NE.U32.AND UP0, UPT, UR6, URZ, UPT ;  /* 0x000000ff0600728c */ /* 0x008fc8000bf05070 */
[----:B------:R-:W-:Y:S02]  /*0080*/  UISETP.NE.AND.EX UP0, UPT, UR7, URZ, UPT, UP0 ;  /* 0x000000ff0700728c */ /* 0x000fe4000bf05300 */
[----:B----4-:R-:W-:Y:S02]  /*0090*/  ULOP3.LUT UR5, UR37, 0x1, URZ, 0xc0, !UPT ;  /* 0x0000000125057892 */ /* 0x010fe4000f8ec0ff */
[----:B------:R-:W-:Y:S01]  /*00a0*/  ULOP3.LUT UR4, UR37, 0x1, URZ, 0x3c, !UPT ;  /* 0x0000000125047892 */ /* 0x000fe2000f8e3cff */
[----:B--2---:R-:W-:-:S05]  /*00b0*/  SHF.R.U32.HI R96, RZ, 0x5, R105 ;  /* 0x00000005ff607819 */ /* 0x004fca0000011669 */
[----:B------:R-:W2:Y:S02]  /*00c0*/  SHFL.IDX PT, R0, R96, RZ, 0x1f ;  /* 0x00001fff60007589 */ /* 0x000ea400000e0000 */
[----:B--2---:R-:W-:Y:S01]  /*00d0*/  R2UR UR10, R0 ;  /* 0x00000000000a72ca */ /* 0x004fe200000e0000 */
[----:B-1----:R-:W-:-:S14]  /*00e0*/  BRA.U UP0, `(.L_x_0) ;  /* 0x00000001002c7547 */ /* 0x002fdc000b800000 */
[----:B------:R-:W1:Y:S02]  /*00f0*/  LDCU.64 UR8, c[0x0][0x888] ;  /* 0x00011100ff0877ac */ /* 0x000e640008000a00 */
[----:B-1----:R-:W-:-:S04]  /*0100*/  UISETP.NE.U32.AND UP0, UPT, UR8, URZ, UPT ;  /* 0x000000ff0800728c */ /* 0x002fc8000bf05070 */
[----:B------:R-:W-:-:S09]  /*0110*/  UISETP.NE.AND.EX UP0, UPT, UR9, URZ, UPT, UP0 ;  /* 0x000000ff0900728c */ /* 0x000fd2000bf05300 */
[----:B------:R-:W-:Y:S05]  /*0120*/  BRA.U !UP0, `(.L_x_1) ;  /* 0x0000000108107547 */ /* 0x000fea000b800000 */
[----:B------:R-:W1:Y:S02]  /*0130*/  LDC.64 R2, c[0x0][0x888] ;  /* 0x00022200ff027b82 */ /* 0x000e640000000a00 */
[----:B-1----:R1:W5:Y:S01]  /*0140*/  LDG.E R49, desc[UR46][R2.64] ;  /* 0x0000002e02317981 */ /* 0x002362000c1e1900 */
[----:B------:R-:W-:Y:S01]  /*0150*/  HFMA2 R92, -RZ, RZ, 0, 5.9604644775390625e-08 ;  /* 0x00000001ff5c7431 */ /* 0x000fe200000001ff */
[----:B------:R-:W-:Y:S05]  /*0160*/  BRA `(.L_x_0) ;  /* 0x00000000000c7947 */ /* 0x000fea0003800000 */
.L_x_1:
[----:B------:R-:W1:Y:S01]  /*0170*/  LDCU UR8, c[0x0][0x880] ;  /* 0x00011000ff0877ac */ /* 0x000e620008000800 */
[----:B------:R-:W-:Y:S01]  /*0180*/  HFMA2 R92, -RZ, RZ, 0, 5.9604644775390625e-08 ;  /* 0x00000001ff5c7431 */ /* 0x000fe200000001ff */
[----:B-1----:R-:W-:-:S07]  /*0190*/  MOV R49, UR8 ;  /* 0x0000000800317c02 */ /* 0x002fce0008000f00 */
.L_x_0:
[----:B------:R-:W2:Y:S02]  /*01a0*/  LDCU.64 UR8, c[0x0][0x8b0] ;  /* 0x00011600ff0877ac */ /* 0x000ea40008000a00 */
[----:B--2---:R-:W-:-:S04]  /*01b0*/  UISETP.NE.U32.AND UP0, UPT, UR8, URZ, UPT ;  /* 0x000000ff0800728c */ /* 0x004fc8000bf05070 */
[----:B------:R-:W-:-:S09]  /*01c0*/  UISETP.NE.AND.EX UP0, UPT, UR9, URZ, UPT, UP0 ;  /* 0x000000ff0900728c */ /* 0x000fd2000bf05300 */
[----:B------:R-:W-:Y:S05]  /*01d0*/  BRA.U UP0, `(.L_x_2) ;  /* 0x0000000100247547 */ /* 0x000fea000b800000 */
[----:B------:R-:W2:Y:S02]  /*01e0*/  LDCU.64 UR8, c[0x0][0x8a8] ;  /* 0x00011500ff0877ac */ /* 0x000ea40008000a00 */
[----:B--2---:R-:W-:-:S04]  /*01f0*/  UISETP.NE.U32.AND UP0, UPT, UR8, URZ, UPT ;  /* 0x000000ff0800728c */ /* 0x004fc8000bf05070 */
[----:B------:R-:W-:-:S09]  /*0200*/  UISETP.NE.AND.EX UP0, UPT, UR9, URZ, UPT, UP0 ;  /* 0x000000ff0900728c */ /* 0x000fd2000bf05300 */
[----:B------:R-:W-:Y:S05]  /*0210*/  BRA.U !UP0, `(.L_x_3) ;  /* 0x00000001080c7547 */ /* 0x000fea000b800000 */
[----:B-1----:R-:W1:Y:S02]  /*0220*/  LDC.64 R2, c[0x0][0x8a8] ;  /* 0x00022a00ff027b82 */ /* 0x002e640000000a00 */
[----:B-1----:R2:W5:Y:S01]  /*0230*/  LDG.E R47, desc[UR46][R2.64] ;  /* 0x0000002e022f7981 */ /* 0x002562000c1e1900 */
[----:B------:R-:W-:Y:S05]  /*0240*/  BRA `(.L_x_2) ;  /* 0x0000000000087947 */ /* 0x000fea0003800000 */
.L_x_3:
[----:B------:R-:W2:Y:S02]  /*0250*/  LDCU UR8, c[0x0][0x8a0] ;  /* 0x00011400ff0877ac */ /* 0x000ea40008000800 */
[----:B--2---:R-:W-:Y:S02]  /*0260*/  MOV R47, UR8 ;  /* 0x00000008002f7c02 */ /* 0x004fe40008000f00 */
.L_x_2:
[----:B------:R-:W-:Y:S01]  /*0270*/  IMAD.U32 R0, RZ, RZ, UR10 ;  /* 0x0000000aff007e24 */ /* 0x000fe2000f8e00ff */
[----:B------:R-:W-:Y:S04]  /*0280*/  BSSY.RECONVERGENT B0, `(.L_x_4) ;  /* 0x000000c000007945 */ /* 0x000fe80003800200 */
[C---:B------:R-:W-:Y:S02]  /*0290*/  ISETP.NE.OR P2, PT, R0.reuse, 0x1, !P1 ;  /* 0x000000010000780c */ /* 0x040fe40004f45670 */
[----:B------:R-:W-:-:S11]  /*02a0*/  ISETP.NE.OR P0, PT, R0, 0x3, !P1 ;  /* 0x000000030000780c */ /* 0x000fd60004f05670 */
[----:B------:R-:W-:Y:S05]  /*02b0*/  @P2 BRA `(.L_x_5) ;  /* 0x0000000000202947 */ /* 0x000fea0003800000 */
[----:B------:R-:W3:Y:S02]  /*02c0*/  LDCU.64 UR8, c[0x0][0x348] ;  /* 0x00006900ff0877ac */ /* 0x000ee40008000a00 */
[----:B---3--:R-:W-:Y:S02]  /*02d0*/  UIADD3 UR12, UP1, UPT, UR8, 0x80, URZ ;  /* 0x00000080080c7890 */ /* 0x008fe4000ff3e0ff */
[----:B------:R-:W-:Y:S02]  /*02e0*/  UIADD3 UR8, UP0, UPT, UR8, 0x180, URZ ;  /* 0x0000018008087890 */ /* 0x000fe4000ff1e0ff */
[----:B------:R-:W-:Y:S02]  /*02f0*/  UIADD3.X UR13, UPT, UPT, URZ, UR9, URZ, UP1, !UPT ;  /* 0x00000009ff0d7290 */ /* 0x000fe40008ffe4ff */
[----:B------:R-:W-:-:S07]  /*0300*/  UIADD3.X UR9, UPT, UPT, URZ, UR9, URZ, UP0, !UPT ;  /* 0x00000009ff097290 */ /* 0x000fce00087fe4ff */
[----:B------:R3:W-:Y:S02]  /*0310*/  UTMACCTL.PF [UR12] ;  /* 0x000000000c0079b9 */ /* 0x0007e40008040000 */
[----:B------:R3:W-:Y:S02]  /*0320*/  UTMACCTL.PF [UR8] ;  /* 0x00000000080079b9 */ /* 0x0007e40008040000 */
[----:B---3--:R-:W-:Y:S01]  /*0330*/  NOP ;  /* 0x0000000000007918 */ /* 0x008fe20000000000 */
.L_x_5:
[----:B------:R-:W-:Y:S05]  /*0340*/  BSYNC.RECONVERGENT B0 ;  /* 0x0000000000007941 */ /* 0x000fea0003800200 */
.L_x_4:
[----:B------:R-:W-:Y:S04]  /*0350*/  BSSY.RECONVERGENT B0, `(.L_x_6) ;  /* 0x000000a000007945 */ /* 0x000fe80003800200 */
        /* <DEDUP_REMOVED lines=9> */
.L_x_7:
[----:B------:R-:W-:Y:S05]  /*03f0*/  BSYNC.RECONVERGENT B0 ;  /* 0x0000000000007941 */ /* 0x000fea0003800200 */
.L_x_6:
[----:B------:R-:W3:Y:S01]  /*0400*/  LDCU.64 UR8, c[0x0][0x888] ;  /* 0x00011100ff0877ac */ /* 0x000ee20008000a00 */
[----:B------:R-:W-:Y:S02]  /*0410*/  UISETP.EQ.U32.AND UP1, UPT, UR6, URZ, UPT ;  /* 0x000000ff0600728c */ /* 0x000fe4000bf22070 */
[----:B------:R-:W-:Y:S02]  /*0420*/  UPLOP3.LUT UP5, UPT, UPT, UPT, UPT, 0x80, 0x8 ;  /* 0x000000000008789c */ /* 0x000fe40003faf070 */
[----:B---3--:R-:W-:-:S04]  /*0430*/  UISETP.NE.U32.AND UP0, UPT, UR8, URZ, UPT ;  /* 0x000000ff0800728c */ /* 0x008fc8000bf05070 */
[----:B------:R-:W-:-:S04]  /*0440*/  UISETP.NE.AND.EX UP0, UPT, UR9, URZ, UPT, UP0 ;  /* 0x000000ff0900728c */ /* 0x000fc8000bf05300 */
[----:B------:R-:W-:-:S04]  /*0450*/  UISETP.EQ.OR.EX UP2, UPT, UR7, URZ, !UP0, UP1 ;  /* 0x000000ff0700728c */ /* 0x000fc8000c742710 */
[----:B------:R-:W-:-:S05]  /*0460*/  UP2UR UR50, UPR, URZ, 0x4 ;  /* 0x00000004ff327883 */ /* 0x000fca0008000000 */
[----:B------:R-:W-:Y:S07]  /*0470*/  BRA.U !UP2, `(.L_x_8) ;  /* 0x000000010a207547 */ /* 0x000fee000b800000 */
[----:B------:R-:W-:Y:S01]  /*0480*/  UISETP.NE.U32.AND UP2, UPT, UR6, URZ, UPT ;  /* 0x000000ff0600728c */ /* 0x000fe2000bf45070 */
[----:B-----5:R-:W-:Y:S01]  /*0490*/  FSETP.NEU.AND P0, PT, R49, RZ, PT ;  /* 0x000000ff3100720b */ /* 0x020fe20003f0d000 */
[----:B------:R-:W-:Y:S02]  /*04a0*/  USEL UR6, URZ, 0xffffffff, UP0 ;  /* 0xffffffffff067887 */ /* 0x000fe40008000000 */
[----:B------:R-:W-:-:S10]  /*04b0*/  UISETP.NE.AND.EX UP2, UPT, UR7, URZ, UPT, UP2 ;  /* 0x000000ff0700728c */ /* 0x000fd4000bf45320 */
[----:B------:R-:W-:Y:S01]  /*04c0*/  VOTEU.ANY UP1, P0 ;  /* 0x0000000000ff7886 */ /* 0x000fe20000020100 */
[----:B------:R-:W-:-:S04]  /*04d0*/  @!UP2 USEL UR6, URZ, 0xffffffff, UP1 ;  /* 0xffffffffff06a887 */ /* 0x000fc80008800000 */
[----:B------:R-:W-:-:S04]  /*04e0*/  ULOP3.LUT UR6, UR6, 0x1, URZ, 0xc0, !UPT ;  /* 0x0000000106067892 */ /* 0x000fc8000f8ec0ff */
[----:B------:R-:W-:-:S11]  /*04f0*/  UISETP.NE.U32.AND UP5, UPT, UR6, 0x1, UPT ;  /* 0x000000010600788c */ /* 0x000fd6000bfa5070 */
.L_x_8:
[----:B------:R-:W3:Y:S01]  /*0500*/  SHFL.IDX PT, R0, R96, RZ, 0x1f ;  /* 0x00001fff60007589 */ /* 0x000ee200000e0000 */
[----:B------:R-:W-:-:S04]  /*0510*/  UISETP.NE.AND UP1, UPT, UR10, 0x2, UPT ;  /* 0x000000020a00788c */ /* 0x000fc8000bf25270 */
[----:B------:R-:W-:Y:S02]  /*0520*/  UISETP.EQ.AND UP2, UPT, UR5, URZ, !UP1 ;  /* 0x000000ff0500728c */ /* 0x000fe4000cf42270 */
[----:B------:R-:W-:-:S04]  /*0530*/  USEL UR6, URZ, 0x1, UP1 ;  /* 0x00000001ff067887 */ /* 0x000fc80008800000 */
[----:B------:R-:W-:Y:S02]  /*0540*/  PLOP3.LUT P5, PT, P1, PT, UP2, 0x80, 0x8 ;  /* 0x000000000008781c */ /* 0x000fe40000faf028 */
[----:B---3--:R-:W-:-:S13]  /*0550*/  ISETP.NE.AND P0, PT, R0, RZ, PT ;  /* 0x000000ff0000720c */ /* 0x008fda0003f05270 */
[----:B------:R-:W-:Y:S05]  /*0560*/  @P0 BRA `(.L_x_9) ;  /* 0x00000000004c0947 */ /* 0x000fea0003800000 */
[----:B------:R-:W-:Y:S01]  /*0570*/  UMOV UR8, 0x400 ;  /* 0x0000040000087882 */ /* 0x000fe20000000000 */
[----:B------:R-:W-:Y:S01]  /*0580*/  UMOV UR7, 0x1 ;  /* 0x0000000100077882 */ /* 0x000fe20000000000 */
[----:B------:R-:W-:Y:S02]  /*0590*/  ULEA UR8, UR37, UR8, 0x18 ;  /* 0x0000000825087291 */ /* 0x000fe4000f8ec0ff */
[----:B------:R-:W-:-:S04]  /*05a0*/  UIADD3 UR12, UPT, UPT, -UR7, 0x100000, URZ ;  /* 0x00100000070c7890 */ /* 0x000fc8000fffe1ff */
[----:B------:R-:W-:Y:S02]  /*05b0*/  USHF.L.U32 UR13, UR12, 0xb, URZ ;  /* 0x0000000b0c0d7899 */ /* 0x000fe400080006ff */
[----:B------:R-:W-:Y:S01]  /*05c0*/  USHF.L.U32 UR12, UR12, 0x1, URZ ;  /* 0x000000010c0c7899 */ /* 0x000fe200080006ff */
[----:B------:R-:W-:Y:S01]  /*05d0*/  ELECT P0, URZ, PT ;  /* 0x0000000000ff782f */ /* 0x000fe20003800000 */
[----:B------:R-:W3:Y:S10]  /*05e0*/  FENCE.VIEW.ASYNC.S ;  /* 0x00000000000073c6 */ /* 0x000ef40000000000 */
[----:B---3--:R3:W4:Y:S01]  /*05f0*/  SYNCS.EXCH.64 URZ, [UR8], UR12 ;  /* 0x0000000c08ff75b2 */ /* 0x0087220008000100 */
[----:B------:R3:W1:Y:S01]  /*0600*/  SYNCS.EXCH.64 URZ, [UR8+0x28], UR12 ;  /* 0x0000280c08ff75b2 */ /* 0x0006620008000100 */
        /* <DEDUP_REMOVED lines=8> */
[----:B------:R-:W-:Y:S01]  /*0690*/  NOP ;  /* 0x0000000000007918 */ /* 0x000fe20000000000 */
.L_x_9:
[----:B------:R-:W2:Y:S01]  /*06a0*/  SHFL.IDX PT, R0, R96, RZ, 0x1f ;  /* 0x00001fff60007589 */ /* 0x000ea200000e0000 */
[----:B------:R-:W-:Y:S01]  /*06b0*/  NOP ;  /* 0x0000000000007918 */ /* 0x000fe20000000000 */
[----:B--2---:R-:W-:-:S13]  /*06c0*/  ISETP.NE.AND P0, PT, R0, 0x1, PT ;  /* 0x000000010000780c */ /* 0x004fda0003f05270 */
[----:B------:R-:W-:Y:S05]  /*06d0*/  @P0 BRA `(.L_x_10) ;  /* 0x0000000000540947 */ /* 0x000fea0003800000 */
[----:B------:R-:W-:Y:S01]  /*06e0*/  UMOV UR9, 0x400 ;  /* 0x0000040000097882 */ /* 0x000fe20000000000 */
[----:B---3--:R-:W-:Y:S01]  /*06f0*/  UMOV UR8, 0x20 ;  /* 0x0000002000087882 */ /* 0x008fe20000000000 */
[----:B------:R-:W-:Y:S01]  /*0700*/  UMOV UR7, 0x80 ;  /* 0x0000008000077882 */ /* 0x000fe20000000000 */
[----:B------:R-:W-:Y:S02]  /*0710*/  ULEA UR9, UR37, UR9, 0x18 ;  /* 0x0000000925097291 */ /* 0x000fe4000f8ec0ff */
[----:B------:R-:W-:-:S04]  /*0720*/  UIADD3 UR12, UPT, UPT, -UR8, 0x100000, URZ ;  /* 0x00100000080c7890 */ /* 0x000fc8000fffe1ff */
[----:B------:R-:W-:Y:S02]  /*0730*/  USHF.L.U32 UR13, UR12, 0xb, URZ ;  /* 0x0000000b0c0d7899 */ /* 0x000fe400080006ff */
[----:B------:R-:W-:Y:S02]  /*0740*/  USHF.L.U32 UR12, UR12, 0x1, URZ ;  /* 0x000000010c0c7899 */ /* 0x000fe400080006ff */
[----:B------:R-:W-:-:S04]  /*0750*/  UIADD3 UR14, UPT, UPT, -UR7, 0x100000, URZ ;  /* 0x00100000070e7890 */ /* 0x000fc8000fffe1ff */
[----:B------:R-:W-:Y:S02]  /*0760*/  USHF.L.U32 UR15, UR14, 0xb, URZ ;  /* 0x0000000b0e0f7899 */ /* 0x000fe400080006ff */
[----:B------:R-:W-:Y:S01]  /*0770*/  USHF.L.U32 UR14, UR14, 0x1, URZ ;  /* 0x000000010e0e7899 */ /* 0x000fe200080006ff */
[----:B------:R-:W-:Y:S01]  /*0780*/  ELECT P0, URZ, PT ;  /* 0x0000000000ff782f */ /* 0x000fe20003800000 */
[----:B------:R-:W2:Y:S02]  /*0790*/  FENCE.VIEW.ASYNC.S ;  /* 0x00000000000073c6 */ /* 0x000ea40000000000 */
[----:B--2---:R2:W3:Y:S08]  /*07a0*/  SYNCS.EXCH.64 URZ, [UR9+0x50], UR12 ;  /* 0x0000500c09ff75b2 */ /* 0x0044f00008000100 */
        /* <DEDUP_REMOVED lines=8> */
.L_x_10:
[----:B------:R-:W4:Y:S01]  /*0830*/  SHFL.IDX PT, R0, R96, RZ, 0x1f ;  /* 0x00001fff60007589 */ /* 0x000f2200000e0000 */
[----:B------:R-:W-:Y:S01]  /*0840*/  NOP ;  /* 0x0000000000007918 */ /* 0x000fe20000000000 */
[----:B----4-:R-:W-:-:S13]  /*0850*/  ISETP.NE.AND P0, PT, R0, 0x3, PT ;  /* 0x000000030000780c */ /* 0x010fda0003f05270 */
[----:B------:R-:W-:Y:S05]  /*0860*/  @P0 BRA `(.L_x_11) ;  /* 0x00000000002c0947 */ /* 0x000fea0003800000 */
[----:B---3--:R-:W-:Y:S01]  /*0870*/  UMOV UR8, 0x400 ;  /* 0x0000040000087882 */ /* 0x008fe20000000000 */
[----:B------:R-:W-:Y:S01]  /*0880*/  UMOV UR7, 0x20 ;  /* 0x0000002000077882 */ /* 0x000fe20000000000 */
[----:B------:R-:W-:Y:S02]  /*0890*/  ULEA UR8, UR37, UR8, 0x18 ;  /* 0x0000000825087291 */ /* 0x000fe4000f8ec0ff */
[----:B--2---:R-:W-:-:S04]  /*08a0*/  UIADD3 UR12, UPT, UPT, -UR7, 0x100000, URZ ;  /* 0x00100000070c7890 */ /* 0x004fc8000fffe1ff */
[----:B------:R-:W-:Y:S02]  /*08b0*/  USHF.L.U32 UR13, UR12, 0xb, URZ ;  /* 0x0000000b0c0d7899 */ /* 0x000fe400080006ff */
[----:B------:R-:W-:Y:S01]  /*08c0*/  USHF.L.U32 UR12, UR12, 0x1, URZ ;  /* 0x000000010c0c7899 */ /* 0x000fe200080006ff */
[----:B------:R-:W-:Y:S01]  /*08d0*/  ELECT P0, URZ, PT ;  /* 0x0000000000ff782f */ /* 0x000fe20003800000 */
[----:B------:R-:W2:Y:S10]  /*08e0*/  FENCE.VIEW.ASYNC.S ;  /* 0x00000000000073c6 */ /* 0x000eb40000000000 */
[----:B--2---:R4:W2:Y:S01]  /*08f0*/  SYNCS.EXCH.64 URZ, [UR8+0x90], UR12 ;  /* 0x0000900c08ff75b2 */ /* 0x0048a20008000100 */
[----:B------:R4:W3:Y:S02]  /*0900*/  SYNCS.EXCH.64 URZ, [UR8+0x98], UR12 ;  /* 0x0000980c08ff75b2 */ /* 0x0008e40008000100 */
[----:B----4-:R-:W-:Y:S01]  /*0910*/  NOP ;  /* 0x0000000000007918 */ /* 0x010fe20000000000 */
.L_x_11:
[----:B------:R-:W4:Y:S01]  /*0920*/  SHFL.IDX PT, R0, R96, RZ, 0x1f ;  /* 0x00001fff60007589 */ /* 0x000f2200000e0000 */
[----:B------:R-:W-:Y:S01]  /*0930*/  NOP ;  /* 0x0000000000007918 */ /* 0x000fe20000000000 */
[----:B----4-:R-:W-:-:S13]  /*0940*/  ISETP.NE.AND P0, PT, R0, 0x4, PT ;  /* 0x000000040000780c */ /* 0x010fda0003f05270 */
[----:B------:R-:W-:Y:S05]  /*0950*/  @P0 BRA `(.L_x_12) ;  /* 0x0000000000480947 */ /* 0x000fea0003800000 */
[----:B--2---:R-:W-:Y:S01]  /*0960*/  UMOV UR9, 0x1e0 ;  /* 0x000001e000097882 */ /* 0x004fe20000000000 */
[----:B---3--:R-:W-:Y:S01]  /*0970*/  UMOV UR8, 0x400 ;  /* 0x0000040000087882 */ /* 0x008fe20000000000 */
[----:B------:R-:W-:Y:S01]  /*0980*/  USEL UR9, UR9, 0x1a0, UP5 ;  /* 0x000001a009097887 */ /* 0x000fe2000a800000 */
        /* <DEDUP_REMOVED lines=10> */
[----:B--2---:R4:W2:Y:S08]  /*0a30*/  SYNCS.EXCH.64 URZ, [UR8+0xa0], UR12 ;  /* 0x0000a00c08ff75b2 */ /* 0x0048b00008000100 */
[----:B------:R4:W3:Y:S01]  /*0a40*/  SYNCS.EXCH.64 URZ, [UR8+0xb0], UR14 ;  /* 0x0000b00e08ff75b2 */ /* 0x0008e20008000100 */
[----:B------:R4:W1:Y:S01]  /*0a50*/  SYNCS.EXCH.64 URZ, [UR8+0xa8], UR12 ;  /* 0x0000a80c08ff75b2 */ /* 0x0008620008000100 */
[----:B------:R4:W1:Y:S02]  /*0a60*/  SYNCS.EXCH.64 URZ, [UR8+0xb8], UR14 ;  /* 0x0000b80e08ff75b2 */ /* 0x0008640008000100 */
[----:B----4-:R-:W-:Y:S01]  /*0a70*/  NOP ;  /* 0x0000000000007918 */ /* 0x010fe20000000000 */
.L_x_12:
[----:B------:R-:W4:Y:S01]  /*0a80*/  SHFL.IDX PT, R0, R96, RZ, 0x1f ;  /* 0x00001fff60007589 */ /* 0x000f2200000e0000 */
[----:B------:R-:W-:Y:S01]  /*0a90*/  NOP ;  /* 0x0000000000007918 */ /* 0x000fe20000000000 */
[----:B----4-:R-:W-:-:S13]  /*0aa0*/  ISETP.NE.AND P0, PT, R0, 0x5, PT ;  /* 0x000000050000780c */ /* 0x010fda0003f05270 */
[----:B------:R-:W-:Y:S05]  /*0ab0*/  @P0 BRA `(.L_x_13) ;  /* 0x0000000000540947 */ /* 0x000fea0003800000 */
[----:B--2---:R-:W-:Y:S01]  /*0ac0*/  UMOV UR9, 0x400 ;  /* 0x0000040000097882 */ /* 0x004fe20000000000 */
        /* <DEDUP_REMOVED lines=14> */
[----:B------:R4:W1:Y:S01]  /*0bb0*/  SYNCS.EXCH.64 URZ, [UR9+0xe8], UR14 ;  /* 0x0000e80e09ff75b2 */ /* 0x0008620008000100 */
[----:B------:R4:W1:Y:S01]  /*0bc0*/  SYNCS.EXCH.64 URZ, [UR9+0xd0], UR12 ;  /* 0x0000d00c09ff75b2 */ /* 0x0008620008000100 */
[----:B------:R4:W1:Y:S01]  /*0bd0*/  SYNCS.EXCH.64 URZ, [UR9+0xf0], UR14 ;  /* 0x0000f00e09ff75b2 */ /* 0x0008620008000100 */
[----:B------:R4:W1:Y:S01]  /*0be0*/  SYNCS.EXCH.64 URZ, [UR9+0xd8], UR12 ;  /* 0x0000d80c09ff75b2 */ /* 0x0008620008000100 */
[----:B------:R4:W1:Y:S02]  /*0bf0*/  SYNCS.EXCH.64 URZ, [UR9+0xf8], UR14 ;  /* 0x0000f80e09ff75b2 */ /* 0x0008640008000100 */
[----:B----4-:R-:W-:Y:S01]  /*0c00*/  NOP ;  /* 0x0000000000007918 */ /* 0x010fe20000000000 */
.L_x_13:
[----:B------:R-:W4:Y:S01]  /*0c10*/  SHFL.IDX PT, R0, R96, RZ, 0x1f ;  /* 0x00001fff60007589 */ /* 0x000f2200000e0000 */
[----:B------:R-:W-:Y:S01]  /*0c20*/  ISETP.NE.OR P1, PT, RZ, UR10, !P1 ;  /* 0x0000000aff007c0c */ /* 0x000fe2000cf25670 */
        /* <DEDUP_REMOVED lines=12> */
[----:B------:R4:W3:Y:S01]  /*0cf0*/  SYNCS.EXCH.64 URZ, [UR8+0x110], UR12 ;  /* 0x0001100c08ff75b2 */ /* 0x0008e20008000100 */
[----:B------:R4:W1:Y:S01]  /*0d00*/  SYNCS.EXCH.64 URZ, [UR8+0x108], UR12 ;  /* 0x0001080c08ff75b2 */ /* 0x0008620008000100 */
[----:B------:R4:W1:Y:S02]  /*0d10*/  SYNCS.EXCH.64 URZ, [UR8+0x118], UR12 ;  /* 0x0001180c08ff75b2 */ /* 0x0008640008000100 */
[----:B----4-:R-:W-:Y:S01]  /*0d20*/  NOP ;  /* 0x0000000000007918 */ /* 0x010fe20000000000 */
.L_x_14:
[----:B------:R-:W-:Y:S01]  /*0d30*/  VOTEU.ALL UP1, P1 ;  /* 0x0000000000ff7886 */ /* 0x000fe20000820000 */
[----:B---3--:R-:W3:Y:S01]  /*0d40*/  LDCU UR8, c[0x0][0x36c] ;  /* 0x00006d80ff0877ac */ /* 0x008ee20008000800 */
[----:B------:R-:W-:Y:S01]  /*0d50*/  NOP ;  /* 0x0000000000007918 */ /* 0x000fe20000000000 */
[----:B------:R-:W-:Y:S01]  /*0d60*/  LOP3.LUT R10, R105, 0x1f, RZ, 0xc0, !PT ;  /* 0x0000001f690a7812 */ /* 0x000fe200078ec0ff */
[----:B--2---:R-:W-:Y:S01]  /*0d70*/  UMOV UR12, 0x20 ;  /* 0x00000020000c7882 */ /* 0x004fe20000000000 */
[----:B------:R-:W-:Y:S01]  /*0d80*/  @!UP1 UMOV UR7, 0x400 ;  /* 0x0000040000079882 */ /* 0x000fe20000000000 */
[----:B------:R-:W-:-:S04]  /*0d90*/  @!UP1 UIADD3 UR12, UPT, UPT, -UR12, 0x100000, URZ ;  /* 0x001000000c0c9890 */ /* 0x000fc8000fffe1ff */
[----:B------:R-:W-:Y:S02]  /*0da0*/  @!UP1 USHF.L.U32 UR13, UR12, 0xb, URZ ;  /* 0x0000000b0c0d9899 */ /* 0x000fe400080006ff */
[----:B------:R-:W-:Y:S02]  /*0db0*/  @!UP1 USHF.L.U32 UR12, UR12, 0x1, URZ ;  /* 0x000000010c0c9899 */ /* 0x000fe400080006ff */
[----:B------:R-:W-:Y:S01]  /*0dc0*/  @!UP1 ULEA UR7, UR37, UR7, 0x18 ;  /* 0x0000000725079291 */ /* 0x000fe2000f8ec0ff */
[----:B------:R-:W-:Y:S01]  /*0dd0*/  VOTEU.ALL UP1, P1 ;  /* 0x0000000000ff7886 */ /* 0x000fe20000820000 */
[----:B------:R-:W-:Y:S01]  /*0de0*/  UISETP.NE.AND UP4, UPT, UR10, URZ, UPT ;  /* 0x000000ff0a00728c */ /* 0x000fe2000bf85270 */
[----:B------:R-:W2:Y:S09]  /*0df0*/  FENCE.VIEW.ASYNC.S ;  /* 0x00000000000073c6 */ /* 0x000eb20000000000 */
[----:B--2---:R2:W4:Y:S01]  /*0e00*/  @!UP1 SYNCS.EXCH.64 URZ, [UR7+0x120], UR12 ;  /* 0x0001200c07ff95b2 */ /* 0x0045220008000100 */
[----:B---3--:R-:W-:-:S09]  /*0e10*/  UISETP.EQ.U32.AND UP1, UPT, UR8, 0x1, UPT ;  /* 0x000000010800788c */ /* 0x008fd2000bf22070 */
[----:B------:R-:W-:Y:S05]  /*0e20*/  BRA.U !UP1, `(.L_x_15) ;  /* 0x0000000109087547 */ /* 0x000fea000b800000 */
[----:B-1--4-:R-:W-:Y:S01]  /*0e30*/  UCGABAR_ARV ;  /* 0x00000000000079c7 */ /* 0x012fe20008000000 */
[----:B------:R-:W-:Y:S05]  /*0e40*/  BRA `(.L_x_16) ;  /* 0x0000000000047947 */ /* 0x000fea0003800000 */
.L_x_15:
[----:B-1--4-:R-:W-:Y:S01]  /*0e50*/  NOP ;  /* 0x0000000000007918 */ /* 0x012fe20000000000 */
.L_x_16:
[----:B------:R-:W1:Y:S01]  /*0e60*/  S2R R15, SR_CTAID.Y ;  /* 0x00000000000f7919 */ /* 0x000e620000002600 */
[----:B------:R-:W-:-:S05]  /*0e70*/  CS2R.32 R91, SR_CgaSize ;  /* 0x00000000005b7805 */ /* 0x000fca0000008a00 */
[----:B------:R-:W-:-:S05]  /*0e80*/  IMAD R91, R91, -0xa0, RZ ;  /* 0xffffff605b5b7824 */ /* 0x000fca00078e02ff */
[----:B--2---:R-:W-:-:S14]  /*0e90*/  R2UR UR7, R91 ;  /* 0x000000005b0772ca */ /* 0x004fdc00000e0000 */
[----:B------:R-:W2:Y:S01]  /*0ea0*/  LDCU UR7, c[0x0][UR7+0x2b4] ;  /* 0x00005680070777ac */ /* 0x000ea20008000800 */
[----:B------:R-:W-:-:S05]  /*0eb0*/  CS2R.32 R0, SR_CgaSize ;  /* 0x0000000000007805 */ /* 0x000fca0000008a00 */
[----:B------:R-:W-:-:S06]  /*0ec0*/  IMAD R0, R0, -0xa0, RZ ;  /* 0xffffff6000007824 */ /* 0x000fcc00078e02ff */
[----:B------:R-:W3:Y:S01]  /*0ed0*/  LDC R0, c[0x0][R0+0x2a4] ;  /* 0x0000a90000007b82 */ /* 0x000ee20000000800 */
[----:B------:R-:W-:Y:S01]  /*0ee0*/  PRMT R8, RZ, 0x7610, R8 ;  /* 0x00007610ff087816 */ /* 0x000fe20000000008 */
[----:B------:R-:W4:Y:S01]  /*0ef0*/  S2R R9, SR_CTAID.X ;  /* 0x0000000000097919 */ /* 0x000f220000002500 */
[----:B------:R-:W-:-:S05]  /*0f00*/  CS2R.32 R91, SR_CgaSize ;  /* 0x00000000005b7805 */ /* 0x000fca0000008a00 */
[----:B------:R-:W-:-:S05]  /*0f10*/  IMAD R91, R91, -0xa0, RZ ;  /* 0xffffff605b5b7824 */ /* 0x000fca00078e02ff */
[----:B------:R-:W-:-:S14]  /*0f20*/  R2UR UR8, R91 ;  /* 0x000000005b0872ca */ /* 0x000fdc00000e0000 */
[----:B------:R-:W3:Y:S01]  /*0f30*/  LDCU UR8, c[0x0][UR8+0x2b0] ;  /* 0x00005600080877ac */ /* 0x000ee20008000800 */
[----:B------:R-:W-:Y:S01]  /*0f40*/  UISETP.NE.AND UP2, UPT, UR10, 0x2, UPT ;  /* 0x000000020a00788c */ /* 0x000fe2000bf45270 */
[----:B------:R-:W2:Y:S01]  /*0f50*/  LDC R11, c[0x0][0xb24] ;  /* 0x0002c900ff0b7b82 */ /* 0x000ea20000000800 */
[----:B------:R-:W-:-:S05]  /*0f60*/  CS2R.32 R2, SR_CgaSize ;  /* 0x0000000000027805 */ /* 0x000fca0000008a00 */
[----:B------:R-:W-:-:S06]  /*0f70*/  IMAD R2, R2, -0xa0, RZ ;  /* 0xffffff6002027824 */ /* 0x000fcc00078e02ff */
[----:B------:R-:W3:Y:S08]  /*0f80*/  LDC R2, c[0x0][R2+0x2a0] ;  /* 0x0000a80002027b82 */ /* 0x000ef00000000800 */
[----:B------:R-:W3:Y:S01]  /*0f90*/  LDC R40, c[0x0][0xb24] ;  /* 0x0002c900ff287b82 */ /* 0x000ee20000000800 */
[----:B-1----:R-:W-:-:S07]  /*0fa0*/  I2FP.F32.U32 R90, R15 ;  /* 0x0000000f005a7245 */ /* 0x002fce0000201000 */
[----:B------:R-:W1:Y:S01]  /*0fb0*/  S2UR UR36, SR_CTAID.Z ;  /* 0x00000000002479c3 */ /* 0x000e620000002700 */
[----:B--2---:R-:W-:Y:S01]  /*0fc0*/  ISETP.GE.AND P0, PT, R11, 0x1, PT ;  /* 0x000000010b00780c */ /* 0x004fe20003f06270 */
[----:B----4-:R-:W-:Y:S01]  /*0fd0*/  IMAD.MOV.U32 R14, RZ, RZ, R9 ;  /* 0x000000ffff0e7224 */ /* 0x010fe200078e0009 */
[----:B------:R-:W-:Y:S01]  /*0fe0*/  I2FP.F32.U32 R91, R9 ;  /* 0x00000009005b7245 */ /* 0x000fe20000201000 */
[----:B------:R-:W-:Y:S01]  /*0ff0*/  FMUL R90, R90, UR7 ;  /* 0x000000075a5a7c20 */ /* 0x000fe20008400000 */
[----:B------:R-:W2:Y:S03]  /*1000*/  LDCU UR7, c[0x0][0xb30] ;  /* 0x00016600ff0777ac */ /* 0x000ea60008000800 */
[----:B---3--:R-:W-:Y:S02]  /*1010*/  FMUL R91, R91, UR8 ;  /* 0x000000085b5b7c20 */ /* 0x008fe40008400000 */
[----:B------:R-:W3:Y:S08]  /*1020*/  F2I.U32.TRUNC.NTZ R90, R90 ;  /* 0x0000005a005a7305 */ /* 0x000ef0000020f000 */
[----:B------:R-:W4:Y:S01]  /*1030*/  F2I.U32.TRUNC.NTZ R91, R91 ;  /* 0x0000005b005b7305 */ /* 0x000f22000020f000 */
[----:B--2---:R-:W-:Y:S01]  /*1040*/  UISETP.NE.AND UP3, UPT, UR7, 0x1, UPT ;  /* 0x000000010700788c */ /* 0x004fe2000bf65270 */
[----:B---3--:R-:W-:-:S05]  /*1050*/  IADD3 R90, PT, PT, -R90, RZ, RZ ;  /* 0x000000ff5a5a7210 */ /* 0x008fca0007ffe1ff */
[----:B------:R-:W-:Y:S01]  /*1060*/  IMAD R90, R0, R90, R15 ;  /* 0x0000005a005a7224 */ /* 0x000fe200078e020f */
[----:B------:R-:W-:Y:S01]  /*1070*/  PRMT R0, RZ, 0x7610, R0 ;  /* 0x00007610ff007816 */ /* 0x000fe20000000000 */
[----:B----4-:R-:W-:-:S04]  /*1080*/  IMAD.MOV R91, RZ, RZ, -R91 ;  /* 0x000000ffff5b7224 */ /* 0x010fc800078e0a5b */
[----:B------:R-:W-:Y:S01]  /*1090*/  IMAD R91, R2, R91, R9 ;  /* 0x0000005b025b7224 */ /* 0x000fe200078e0209 */
[----:B-1----:R-:W-:Y:S06]  /*10a0*/  BRA.U UP4, `(.L_x_17) ;  /* 0x0000000104247547 */ /* 0x002fec000b800000 */
[----:B------:R-:W-:Y:S01]  /*10b0*/  ISETP.NE.AND P1, PT, R90, RZ, PT ;  /* 0x000000ff5a00720c */ /* 0x000fe20003f25270 */
[----:B------:R-:W-:Y:S01]  /*10c0*/  IMAD.MOV.U32 R0, RZ, RZ, 0x3 ;  /* 0x00000003ff007424 */ /* 0x000fe200078e00ff */
[C---:B------:R-:W-:Y:S02]  /*10d0*/  LOP3.LUT R2, R91.reuse, 0xfffffffe, RZ, 0xc0, !PT ;  /* 0xfffffffe5b027812 */ /* 0x040fe400078ec0ff */
[----:B------:R-:W-:Y:S02]  /*10e0*/  ISETP.LT.U32.OR P1, PT, R91, 0x2, !P1 ;  /* 0x000000025b00780c */ /* 0x000fe40004f21470 */
[----:B------:R-:W-:Y:S02]  /*10f0*/  SHF.L.U32 R0, R0, R2, RZ ;  /* 0x0000000200007219 */ /* 0x000fe400000006ff */
[----:B------:R-:W-:Y:S02]  /*1100*/  SEL R4, RZ, 0x1, !P1 ;  /* 0x00000001ff047807 */ /* 0x000fe40004800000 */
[----:B------:R-:W-:-:S05]  /*1110*/  SEL R3, RZ, 0x2, !P1 ;  /* 0x00000002ff037807 */ /* 0x000fca0004800000 */
[----:B------:R-:W-:-:S05]  /*1120*/  IMAD.IADD R3, R4, 0x1, R3 ;  /* 0x0000000104037824 */ /* 0x000fca00078e0203 */
[----:B------:R-:W-:Y:S02]  /*1130*/  PRMT R8, R3, 0x7610, R8 ;  /* 0x0000761003087816 */ /* 0x000fe40000000008 */
.L_x_17:
[----:B------:R-:W-:Y:S05]  /*1140*/  @!P0 BRA `(.L_x_18) ;  /* 0x0000000000b88947 */ /* 0x000fea0003800000 */
[----:B------:R-:W1:Y:S01]  /*1150*/  LDC.64 R4, c[0x0][0xb18] ;  /* 0x0002c600ff047b82 */ /* 0x000e620000000a00 */
[----:B------:R-:W-:-:S07]  /*1160*/  ISETP.NE.AND P0, PT, R11, 0x1, PT ;  /* 0x000000010b00780c */ /* 0x000fce0003f05270 */
[----:B------:R-:W2:Y:S08]  /*1170*/  LDC R14, c[0x0][0xb0c] ;  /* 0x0002c300ff0e7b82 */ /* 0x000eb00000000800 */
[----:B------:R-:W3:Y:S08]  /*1180*/  LDC R16, c[0x0][0x370] ;  /* 0x0000dc00ff107b82 */ /* 0x000ef00000000800 */
[----:B------:R-:W4:Y:S01]  /*1190*/  LDC R13, c[0x0][0x374] ;  /* 0x0000dd00ff0d7b82 */ /* 0x000f220000000800 */
[----:B-1----:R-:W-:-:S07]  /*11a0*/  ISETP.NE.AND P1, PT, R4, 0x1, PT ;  /* 0x000000010400780c */ /* 0x002fce0003f25270 */
[----:B------:R-:W3:Y:S01]  /*11b0*/  LDC.64 R6, c[0x0][0xb10] ;  /* 0x0002c400ff067b82 */ /* 0x000ee20000000a00 */
[----:B--2---:R-:W-:-:S07]  /*11c0*/  ISETP.NE.AND P2, PT, R14, 0x1, PT ;  /* 0x000000010e00780c */ /* 0x004fce0003f45270 */
[----:B------:R-:W1:Y:S08]  /*11d0*/  LDC R12, c[0x0][0xb20] ;  /* 0x0002c800ff0c7b82 */ /* 0x000e700000000800 */
[----:B------:R-:W2:Y:S01]  /*11e0*/  LDC.64 R2, c[0x0][0xb28] ;  /* 0x0002ca00ff027b82 */ /* 0x000ea20000000a00 */
[----:B----4-:R-:W-:-:S04]  /*11f0*/  IMAD.HI.U32 R17, R13, R5, RZ ;  /* 0x000000050d117227 */ /* 0x010fc800078e00ff */
[----:B------:R-:W-:-:S04]  /*1200*/  IMAD.HI.U32 R5, R15, R5, RZ ;  /* 0x000000050f057227 */ /* 0x000fc800078e00ff */
[----:B---3--:R-:W-:-:S05]  /*1210*/  IMAD.HI.U32 R18, R16, R6, RZ ;  /* 0x0000000610127227 */ /* 0x008fca00078e00ff */
[-C--:B------:R-:W-:Y:S01]  /*1220*/  @P2 SHF.R.U32.HI R16, RZ, R7.reuse, R18 ;  /* 0x00000007ff102219 */ /* 0x080fe20000011612 */
[----:B------:R-:W-:Y:S01]  /*1230*/  IMAD.HI.U32 R18, R9, R6, RZ ;  /* 0x0000000609127227 */ /* 0x000fe200078e00ff */
[-C--:B-1----:R-:W-:Y:S02]  /*1240*/  @P1 SHF.R.U32.HI R13, RZ, R12.reuse, R17 ;  /* 0x0000000cff0d1219 */ /* 0x082fe40000011611 */
[----:B------:R-:W-:Y:S02]  /*1250*/  SHF.R.U32.HI R5, RZ, R12, R5 ;  /* 0x0000000cff057219 */ /* 0x000fe40000011605 */
[----:B------:R-:W-:Y:S02]  /*1260*/  SHF.R.U32.HI R18, RZ, R7, R18 ;  /* 0x00000007ff127219 */ /* 0x000fe40000011612 */
[----:B------:R-:W-:Y:S01]  /*1270*/  SEL R5, R15, R5, !P1 ;  /* 0x000000050f057207 */ /* 0x000fe20004800000 */
[----:B--2---:R-:W-:Y:S01]  /*1280*/  IMAD.HI.U32 R17, R13, R2, RZ ;  /* 0x000000020d117227 */ /* 0x004fe200078e00ff */
[----:B------:R-:W-:-:S03]  /*1290*/  SEL R18, R9, R18, !P2 ;  /* 0x0000001209127207 */ /* 0x000fc60005000000 */
[----:B------:R-:W-:Y:S01]  /*12a0*/  IMAD.HI.U32 R6, R16, R2, RZ ;  /* 0x0000000210067227 */ /* 0x000fe200078e00ff */
[----:B------:R-:W-:-:S04]  /*12b0*/  @P0 SHF.R.U32.HI R13, RZ, R3, R17 ;  /* 0x00000003ff0d0219 */ /* 0x000fc80000011611 */
[----:B------:R-:W-:Y:S01]  /*12c0*/  @P0 SHF.R.U32.HI R16, RZ, R3, R6 ;  /* 0x00000003ff100219 */ /* 0x000fe20000011606 */
[----:B------:R-:W-:-:S04]  /*12d0*/  IMAD R13, R13, R11, RZ ;  /* 0x0000000b0d0d7224 */ /* 0x000fc800078e02ff */
[----:B------:R-:W-:Y:S01]  /*12e0*/  IMAD R6, R16, R11, RZ ;  /* 0x0000000b10067224 */ /* 0x000fe200078e02ff */
[----:B------:R-:W-:-:S04]  /*12f0*/  ISETP.GE.AND P1, PT, R5, R13, PT ;  /* 0x0000000d0500720c */ /* 0x000fc80003f26270 */
[----:B------:R-:W-:Y:S01]  /*1300*/  ISETP.GE.OR P1, PT, R18, R6, P1 ;  /* 0x000000061200720c */ /* 0x000fe20000f26670 */
[----:B------:R-:W-:-:S05]  /*1310*/  IMAD.HI.U32 R6, R5, R2, RZ ;  /* 0x0000000205067227 */ /* 0x000fca00078e00ff */
[----:B------:R-:W-:-:S04]  /*1320*/  SHF.R.U32.HI R6, RZ, R3, R6 ;  /* 0x00000003ff067219 */ /* 0x000fc80000011606 */
[----:B------:R-:W-:-:S03]  /*1330*/  SEL R6, R5, R6, !P0 ;  /* 0x0000000605067207 */ /* 0x000fc60004000000 */
[----:B------:R-:W-:Y:S01]  /*1340*/  @!P1 IMAD.HI.U32 R7, R18, R2, RZ ;  /* 0x0000000212079227 */ /* 0x000fe200078e00ff */
[----:B------:R-:W-:-:S04]  /*1350*/  IADD3 R2, PT, PT, -R6, RZ, RZ ;  /* 0x000000ff06027210 */ /* 0x000fc80007ffe1ff */
[----:B------:R-:W-:Y:S01]  /*1360*/  @!P1 SHF.R.U32.HI R3, RZ, R3, R7 ;  /* 0x00000003ff039219 */ /* 0x000fe20000011607 */
[----:B------:R-:W-:Y:S01]  /*1370*/  IMAD R2, R11, R2, R5 ;  /* 0x000000020b027224 */ /* 0x000fe200078e0205 */
[----:B------:R-:W-:Y:S02]  /*1380*/  IADD3 R7, PT, PT, -R5, RZ, RZ ;  /* 0x000000ff05077210 */ /* 0x000fe40007ffe1ff */
[----:B------:R-:W-:-:S03]  /*1390*/  @!P1 SEL R3, R18, R3, !P0 ;  /* 0x0000000312039207 */ /* 0x000fc60004000000 */
[----:B------:R-:W-:Y:S02]  /*13a0*/  IMAD R7, R4, R7, R15 ;  /* 0x0000000704077224 */ /* 0x000fe400078e020f */
[--C-:B------:R-:W-:Y:S02]  /*13b0*/  @!P1 IMAD.IADD R6, R6, 0x1, -R3.reuse ;  /* 0x0000000106069824 */ /* 0x100fe400078e0a03 */
[----:B------:R-:W-:Y:S01]  /*13c0*/  @!P1 IMAD R3, R2, R16, R3 ;  /* 0x0000001002039224 */ /* 0x000fe200078e0203 */
[----:B------:R-:W-:Y:S01]  /*13d0*/  IADD3 R2, PT, PT, -R18, RZ, RZ ;  /* 0x000000ff12027210 */ /* 0x000fe20007ffe1ff */
[----:B------:R-:W-:Y:S02]  /*13e0*/  @!P1 IMAD R5, R6, R11, R18 ;  /* 0x0000000b06059224 */ /* 0x000fe400078e0212 */
[----:B------:R-:W-:Y:S02]  /*13f0*/  @!P1 IMAD.MOV.U32 R18, RZ, RZ, R3 ;  /* 0x000000ffff129224 */ /* 0x000fe400078e0003 */
[----:B------:R-:W-:-:S02]  /*1400*/  IMAD R2, R14, R2, R9 ;  /* 0x000000020e027224 */ /* 0x000fc400078e0209 */
[----:B------:R-:W-:Y:S02]  /*1410*/  IMAD R15, R5, R4, R7 ;  /* 0x00000004050f7224 */ /* 0x000fe400078e0207 */
[----:B------:R-:W-:Y:S02]  /*1420*/  IMAD R14, R18, R14, R2 ;  /* 0x0000000e120e7224 */ /* 0x000fe400078e0202 */
.L_x_18:
[----:B------:R-:W-:Y:S05]  /*1430*/  BRA.U UP3, `(.L_x_19) ;  /* 0x0000000103407547 */ /* 0x000fea000b800000 */
[----:B------:R-:W1:Y:S08]  /*1440*/  LDC.64 R4, c[0x0][0xb10] ;  /* 0x0002c400ff047b82 */ /* 0x000e700000000a00 */
[----:B------:R-:W2:Y:S08]  /*1450*/  LDC.64 R2, c[0x0][0xb18] ;  /* 0x0002c600ff027b82 */ /* 0x000eb00000000a00 */
[----:B------:R-:W3:Y:S08]  /*1460*/  LDC R6, c[0x0][0xb20] ;  /* 0x0002c800ff067b82 */ /* 0x000ef00000000800 */
[----:B------:R-:W4:Y:S01]  /*1470*/  LDC R7, c[0x0][0xb0c] ;  /* 0x0002c300ff077b82 */ /* 0x000f220000000800 */
[----:B-1----:R-:W-:-:S05]  /*1480*/  IMAD.HI.U32 R4, R14, R4, RZ ;  /* 0x000000040e047227 */ /* 0x002fca00078e00ff */
[----:B------:R-:W-:Y:S01]  /*1490*/  SHF.R.U32.HI R4, RZ, R5, R4 ;  /* 0x00000005ff047219 */ /* 0x000fe20000011604 */
[----:B--2---:R-:W-:Y:S01]  /*14a0*/  IMAD.HI.U32 R3, R15, R3, RZ ;  /* 0x000000030f037227 */ /* 0x004fe200078e00ff */
[----:B------:R-:W-:-:S04]  /*14b0*/  ISETP.NE.AND P0, PT, R2, 0x1, PT ;  /* 0x000000010200780c */ /* 0x000fc80003f05270 */
[----:B---3--:R-:W-:-:S04]  /*14c0*/  SHF.R.U32.HI R3, RZ, R6, R3 ;  /* 0x00000006ff037219 */ /* 0x008fc80000011603 */
[----:B------:R-:W-:Y:S02]  /*14d0*/  SEL R3, R15, R3, !P0 ;  /* 0x000000030f037207 */ /* 0x000fe40004000000 */
[----:B----4-:R-:W-:-:S04]  /*14e0*/  ISETP.NE.AND P1, PT, R7, 0x1, PT ;  /* 0x000000010700780c */ /* 0x010fc80003f25270 */
[----:B------:R-:W-:-:S05]  /*14f0*/  SEL R5, R14, R4, !P1 ;  /* 0x000000040e057207 */ /* 0x000fca0004800000 */
[----:B------:R-:W-:Y:S02]  /*1500*/  IMAD.IADD R4, R3, 0x1, -R5 ;  /* 0x0000000103047824 */ /* 0x000fe400078e0a05 */
[----:B------:R-:W-:Y:S02]  /*1510*/  IMAD.IADD R3, R5, 0x1, -R3 ;  /* 0x0000000105037824 */ /* 0x000fe400078e0a03 */
[----:B------:R-:W-:Y:S02]  /*1520*/  IMAD R14, R4, R7, R14 ;  /* 0x00000007040e7224 */ /* 0x000fe400078e020e */
[----:B------:R-:W-:Y:S02]  /*1530*/  IMAD R15, R3, R2, R15 ;  /* 0x00000002030f7224 */ /* 0x000fe400078e020f */
.L_x_19:
[----:B------:R-:W-:Y:S05]  /*1540*/  BRA.U !UP1, `(.L_x_20) ;  /* 0x00000001090c7547 */ /* 0x000fea000b800000 */
[----:B------:R-:W-:Y:S01]  /*1550*/  UCGABAR_WAIT ;  /* 0x0000000000007dc7 */ /* 0x000fe20008000000 */
[----:B------:R-:W-:Y:S01]  /*1560*/  CCTL.IVALL ;  /* 0x00000000ff00798f */ /* 0x000fe20002000000 */
[----:B------:R-:W-:Y:S05]  /*1570*/  BRA `(.L_x_21) ;  /* 0x0000000000047947 */ /* 0x000fea0003800000 */
.L_x_20:
[----:B------:R-:W-:Y:S06]  /*1580*/  BAR.SYNC.DEFER_BLOCKING 0x0 ;  /* 0x0000000000007b1d */ /* 0x000fec0000010000 */
.L_x_21:
[----:B------:R-:W-:Y:S05]  /*1590*/  BRA.U UP2, `(.L_x_22) ;  /* 0x0000001102d87547 */ /* 0x000fea000b800000 */
[----:B------:R-:W1:Y:S01]  /*15a0*/  LDCU UR4, c[0x0][0x38c] ;  /* 0x00007180ff0477ac */ /* 0x000e620008000800 */
[----:B------:R-:W2:Y:S01]  /*15b0*/  LDC R8, c[0x0][0x370] ;  /* 0x0000dc00ff087b82 */ /* 0x000ea20000000800 */
[C---:B------:R-:W-:Y:S01]  /*15c0*/  IMAD.SHL.U32 R19, R9.reuse, 0x80, RZ ;  /* 0x0000008009137824 */ /* 0x040fe200078e00ff */
[----:B------:R-:W-:Y:S01]  /*15d0*/  PLOP3.LUT P1, PT, PT, PT, UP5, 0x80, 0x8 ;  /* 0x000000000008781c */ /* 0x000fe20003f2f058 */
[----:B------:R-:W-:Y:S01]  /*15e0*/  UISETP.NE.AND UP1, UPT, UR10, URZ, UPT ;  /* 0x000000ff0a00728c */ /* 0x000fe2000bf25270 */
[----:B------:R-:W-:Y:S01]  /*15f0*/  ISETP.NE.AND P4, PT, R10, RZ, P5 ;  /* 0x000000ff0a00720c */ /* 0x000fe20002f85270 */
[----:B------:R-:W-:Y:S01]  /*1600*/  IMAD.SHL.U32 R18, R9, 0x40, RZ ;  /* 0x0000004009127824 */ /* 0x000fe200078e00ff */
[----:B------:R-:W-:Y:S01]  /*1610*/  PLOP3.LUT P1, PT, P1, PT, PT, 0x8, 0x80 ;  /* 0x000000000080781c */ /* 0x000fe20000f2e170 */
[----:B------:R-:W-:Y:S01]  /*1620*/  IMAD.MOV.U32 R17, RZ, RZ, 0x1 ;  /* 0x00000001ff117424 */ /* 0x000fe200078e00ff */
[----:B------:R-:W3:Y:S01]  /*1630*/  LDC R0, c[0x0][0x374] ;  /* 0x0000dd00ff007b82 */ /* 0x000ee20000000800 */
[----:B------:R-:W-:Y:S01]  /*1640*/  IMAD.MOV.U32 R16, RZ, RZ, RZ ;  /* 0x000000ffff107224 */ /* 0x000fe200078e00ff */
[----:B------:R-:W-:Y:S01]  /*1650*/  CS2R R12, SRZ ;  /* 0x00000000000c7805 */ /* 0x000fe2000001ff00 */
[----:B------:R-:W-:Y:S01]  /*1660*/  IMAD.MOV.U32 R11, RZ, RZ, 0x1 ;  /* 0x00000001ff0b7424 */ /* 0x000fe200078e00ff */
[----:B------:R-:W-:Y:S01]  /*1670*/  LOP3.LUT R19, R19, 0x80, RZ, 0xc0, !PT ;  /* 0x0000008013137812 */ /* 0x000fe200078ec0ff */
[----:B------:R-:W4:Y:S01]  /*1680*/  LDCU.64 UR14, c[0x0][0x348] ;  /* 0x00006900ff0e77ac */ /* 0x000f220008000a00 */
[----:B-1----:R-:W-:-:S02]  /*1690*/  UIADD3 UR5, UPT, UPT, UR4, 0x1f, URZ ;  /* 0x0000001f04057890 */ /* 0x002fc4000fffe0ff */
[----:B------:R-:W-:Y:S02]  /*16a0*/  USEL UR22, UR6, 0x2, UP1 ;  /* 0x0000000206167887 */ /* 0x000fe40008800000 */
[----:B------:R-:W-:Y:S01]  /*16b0*/  USHF.R.S32.HI UR7, URZ, 0x1f, UR5 ;  /* 0x0000001fff077899 */ /* 0x000fe20008011405 */
[----:B------:R-:W-:-:S03]  /*16c0*/  UMOV UR23, URZ ;  /* 0x000000ff00177c82 */ /* 0x000fc60008000000 */
[----:B------:R-:W-:Y:S02]  /*16d0*/  ULEA.HI UR7, UR7, UR5, URZ, 0x5 ;  /* 0x0000000507077291 */ /* 0x000fe4000f8f28ff */
[----:B------:R-:W-:Y:S02]  /*16e0*/  UIADD3 UR5, UPT, UPT, UR4, -0x1, URZ ;  /* 0xffffffff04057890 */ /* 0x000fe4000fffe0ff */
[----:B------:R-:W-:Y:S02]  /*16f0*/  USHF.R.S32.HI UR7, URZ, 0x5, UR7 ;  /* 0x00000005ff077899 */ /* 0x000fe40008011407 */
[----:B------:R-:W-:Y:S02]  /*1700*/  UISETP.GE.U32.AND UP2, UPT, UR5, -0x3f, UPT ;  /* 0xffffffc10500788c */ /* 0x000fe4000bf46070 */
[----:B------:R-:W-:Y:S02]  /*1710*/  UISETP.LT.U32.AND UP0, UPT, UR7, 0x5, UPT ;  /* 0x000000050700788c */ /* 0x000fe4000bf01070 */
[----:B------:R-:W-:-:S02]  /*1720*/  UIADD3 UR4, UPT, UPT, UR4, 0x3e, URZ ;  /* 0x0000003e04047890 */ /* 0x000fc4000fffe0ff */
[----:B------:R-:W-:-:S04]  /*1730*/  USEL UR5, UR7, 0x5, UP0 ;  /* 0x0000000507057887 */ /* 0x000fc80008000000 */
[----:B------:R-:W-:Y:S02]  /*1740*/  UIADD3 UR21, UPT, UPT, UR5, -0x1, URZ ;  /* 0xffffffff05157890 */ /* 0x000fe4000fffe0ff */
[----:B------:R-:W-:Y:S02]  /*1750*/  @UP2 UIADD3 UR21, UPT, UPT, UR5, URZ, URZ ;  /* 0x000000ff05152290 */ /* 0x000fe4000fffe0ff */
[----:B------:R-:W-:Y:S02]  /*1760*/  UIADD3 UR24, UPT, UPT, UR7, -UR5, URZ ;  /* 0x8000000507187290 */ /* 0x000fe4000fffe0ff */
[----:B------:R-:W-:Y:S02]  /*1770*/  UIADD3 UR13, UPT, UPT, UR21, 0x1, URZ ;  /* 0x00000001150d7890 */ /* 0x000fe4000fffe0ff */
[----:B--2-4-:R-:W-:-:S12]  /*1780*/  UIADD3 UR21, UPT, UPT, -UR21, URZ, URZ ;  /* 0x000000ff15157290 */ /* 0x014fd8000fffe1ff */
.L_x_42:
[----:B------:R-:W-:Y:S01]  /*1790*/  UISETP.NE.AND UP0, UPT, UR37, URZ, UPT ;  /* 0x000000ff2500728c */ /* 0x000fe2000bf05270 */
[----:B------:R-:W1:Y:S08]  /*17a0*/  S2UR UR37, SR_CgaCtaId ;  /* 0x00000000002579c3 */ /* 0x000e700000008800 */
[----:B------:R-:W-:Y:S05]  /*17b0*/  BRA.U UP0, `(.L_x_23) ;  /* 0x0000000100347547 */ /* 0x000fea000b800000 */
[----:B------:R-:W2:Y:S01]  /*17c0*/  S2R R2, SR_CgaCtaId ;  /* 0x0000000000027919 */ /* 0x000ea20000008800 */
[----:B------:R-:W-:-:S04]  /*17d0*/  MOV R3, 0x400 ;  /* 0x0000040000037802 */ /* 0x000fc80000000f00 */
[----:B--2---:R-:W-:Y:S02]  /*17e0*/  LEA R2, R2, R3, 0x18 ;  /* 0x0000000302027211 */ /* 0x004fe400078ec0ff */
[----:B------:R-:W-:-:S03]  /*17f0*/  SHF.L.U32 R3, R11, 0x1f, RZ ;  /* 0x0000001f0b037819 */ /* 0x000fc600000006ff */
[----:B------:R-:W-:-:S04]  /*1800*/  IMAD R2, R12, 0x8, R2 ;  /* 0x000000080c027824 */ /* 0x000fc800078e0202 */
[----:B------:R-:W2:Y:S02]  /*1810*/  SYNCS.PHASECHK.TRANS64.TRYWAIT P0, [R2+URZ+0x110], R3 ;  /* 0x00011003020075a7 */ /* 0x000ea400080011ff */
[----:B--2---:R-:W-:Y:S05]  /*1820*/  @!P0 BRA `(.L_x_24) ;  /* 0x0000007c00cc8947 */ /* 0x004fea0003800000 */
.L_x_150:
[----:B------:R-:W-:Y:S01]  /*1830*/  VIADD R12, R12, 0x1 ;  /* 0x000000010c0c7836 */ /* 0x000fe20000000000 */
[----:B------:R2:W-:Y:S04]  /*1840*/  SYNCS.ARRIVE.TRANS64.A1T0 RZ, [R2+URZ+0x100], RZ ;  /* 0x000100ff02ff79a7 */ /* 0x0005e800081000ff */
[----:B------:R-:W-:-:S04]  /*1850*/  ISETP.NE.AND P0, PT, R12, 0x2, PT ;  /* 0x000000020c00780c */ /* 0x000fc80003f05270 */
[----:B------:R-:W-:Y:S02]  /*1860*/  SEL R12, R12, RZ, P0 ;  /* 0x000000ff0c0c7207 */ /* 0x000fe40000000000 */
[----:B--2---:R-:W-:-:S04]  /*1870*/  SEL R2, RZ, 0x1, P0 ;  /* 0x00000001ff027807 */ /* 0x004fc80000000000 */
[----:B------:R-:W-:-:S07]  /*1880*/  LOP3.LUT R11, R11, R2, RZ, 0x3c, !PT ;  /* 0x000000020b0b7212 */ /* 0x000fce00078e3cff */
.L_x_23:
[----:B------:R-:W-:Y:S01]  /*1890*/  UMOV UR6, 0x400 ;  /* 0x0000040000067882 */ /* 0x000fe20000000000 */
[----:B------:R-:W-:Y:S01]  /*18a0*/  SHF.L.U32 R2, R17, 0x1f, RZ ;  /* 0x0000001f11027819 */ /* 0x000fe200000006ff */
[----:B-1----:R-:W-:Y:S01]  /*18b0*/  ULEA UR6, UR37, UR6, 0x18 ;  /* 0x0000000625067291 */ /* 0x002fe2000f8ec0ff */
[----:B------:R-:W-:Y:S01]  /*18c0*/  R2UR UR35, R18 ;  /* 0x00000000122372ca */ /* 0x000fe200000e0000 */
[----:B------:R-:W-:Y:S01]  /*18d0*/  UISETP.GE.U32.AND UP0, UPT, UR4, 0x3f, UPT ;  /* 0x0000003f0400788c */ /* 0x000fe2000bf06070 */
[----:B------:R-:W-:Y:S01]  /*18e0*/  R2UR UR11, R19 ;  /* 0x00000000130b72ca */ /* 0x000fe200000e0000 */
[----:B------:R-:W-:Y:S01]  /*18f0*/  ULEA UR8, UR23, UR6, 0x3 ;  /* 0x0000000617087291 */ /* 0x000fe2000f8e18ff */
[----:B------:R-:W-:-:S08]  /*1900*/  UMOV UR25, URZ ;  /* 0x000000ff00197c82 */ /* 0x000fd00008000000 */
[----:B------:R1:W2:Y:S01]  /*1910*/  SYNCS.PHASECHK.TRANS64.TRYWAIT P0, [UR8+0x28], R2 ;  /* 0x00002802ff0075a7 */ /* 0x0002a20008001108 */
[----:B------:R-:W-:-:S13]  /*1920*/  R2UR UR8, R15 ;  /* 0x000000000f0872ca */ /* 0x000fda00000e0000 */
[----:B------:R-:W-:Y:S01]  /*1930*/  ULEA UR11, UR8, UR11, 0x8 ;  /* 0x0000000b080b7291 */ /* 0x000fe2000f8e40ff */
[----:B-1----:R-:W-:-:S05]  /*1940*/  LEA.HI R2, R14, R14, RZ, 0x1 ;  /* 0x0000000e0e027211 */ /* 0x002fca00078f08ff */
[----:B------:R-:W-:-:S05]  /*1950*/  IMAD.SHL.U32 R2, R2, 0x40, RZ ;  /* 0x0000004002027824 */ /* 0x000fca00078e00ff */
[----:B------:R-:W-:-:S04]  /*1960*/  LOP3.LUT R2, R2, 0xffffff80, RZ, 0xc0, !PT ;  /* 0xffffff8002027812 */ /* 0x000fc800078ec0ff */
[----:B------:R-:W-:-:S13]  /*1970*/  R2UR UR9, R2 ;  /* 0x00000000020972ca */ /* 0x000fda00000e0000 */
[----:B------:R-:W-:Y:S01]  /*1980*/  ULOP3.LUT UR35, UR9, 0x40, UR35, 0xf8, !UPT ;  /* 0x0000004009237892 */ /* 0x000fe2000f8ef823 */
[----:B------:R-:W-:Y:S11]  /*1990*/  BRA.U !UP0, `(.L_x_25) ;  /* 0x0000000108c07547 */ /* 0x000ff6000b800000 */
[----:B------:R-:W-:Y:S01]  /*19a0*/  UMOV UR16, UR21 ;  /* 0x0000001500107c82 */ /* 0x000fe20008000000 */
[----:B------:R-:W-:Y:S01]  /*19b0*/  UMOV UR17, UR23 ;  /* 0x0000001700117c82 */ /* 0x000fe20008000000 */
[----:B------:R-:W-:-:S05]  /*19c0*/  UMOV UR34, URZ ;  /* 0x000000ff00227c82 */ /* 0x000fca0008000000 */
.L_x_31:
[----:B------:R-:W-:Y:S01]  /*19d0*/  ULEA UR33, UR17, UR6, 0x3 ;  /* 0x0000000611217291 */ /* 0x000fe2000f8e18ff */
[----:B------:R-:W-:Y:S01]  /*19e0*/  @P5 MOV R3, 0x6000 ;  /* 0x0000600000035802 */ /* 0x000fe20000000f00 */
[----:B-12-4-:R-:W-:Y:S10]  /*19f0*/  @P0 BRA `(.L_x_26) ;  /* 0x00000000000c0947 */ /* 0x016ff40003800000 */
[----:B------:R-:W-:-:S04]  /*1a00*/  SHF.L.U32 R4, R17, 0x1f, RZ ;  /* 0x0000001f11047819 */ /* 0x000fc800000006ff */
[----:B------:R-:W1:Y:S02]  /*1a10*/  SYNCS.PHASECHK.TRANS64.TRYWAIT P0, [UR33+0x28], R4 ;  /* 0x00002804ff0075a7 */ /* 0x000e640008001121 */
[----:B-1----:R-:W-:Y:S05]  /*1a20*/  @!P0 BRA `(.L_x_27) ;  /* 0x0000007c00608947 */ /* 0x002fea0003800000 */
.L_x_26:
[----:B------:R2:W-:Y:S01]  /*1a30*/  @P5 SYNCS.ARRIVE.TRANS64 RZ, [UR33], R3 ;  /* 0x00000003ffff59a7 */ /* 0x0005e20008000021 */
[----:B------:R-:W-:Y:S02]  /*1a40*/  ULOP3.LUT UR8, UR22, 0x2, URZ, 0xfc, !UPT ;  /* 0x0000000216087892 */ /* 0x000fe4000f8efcff */
[----:B------:R-:W-:Y:S02]  /*1a50*/  UIADD3 UR16, UPT, UPT, UR16, 0x1, URZ ;  /* 0x0000000110107890 */ /* 0x000fe4000fffe0ff */
[----:B------:R-:W-:Y:S02]  /*1a60*/  UISETP.NE.AND UP0, UPT, UR8, 0x2, UPT ;  /* 0x000000020800788c */ /* 0x000fe4000bf05270 */
[----:B------:R-:W-:-:S07]  /*1a70*/  UISETP.NE.AND UP2, UPT, UR16, 0x1, UPT ;  /* 0x000000011000788c */ /* 0x000fce000bf45270 */
[----:B------:R-:W-:Y:S05]  /*1a80*/  BRA.U UP0, `(.L_x_28) ;  /* 0x0000000100047547 */ /* 0x000fea000b800000 */
[----:B------:R-:W-:Y:S05]  /*1a90*/  BPT.TRAP 0x1 ;  /* 0x000000040000795c */ /* 0x000fea0000300000 */
.L_x_28:
[----:B------:R-:W-:Y:S04]  /*1aa0*/  BSSY.RECONVERGENT B0, `(.L_x_29) ;  /* 0x0000003000007945 */ /* 0x000fe80003800200 */
[----:B------:R-:W-:Y:S05]  /*1ab0*/  @!P4 BRA `(.L_x_30) ;  /* 0x000000000004c947 */ /* 0x000fea0003800000 */
[----:B------:R-:W-:Y:S05]  /*1ac0*/  BPT.TRAP 0x1 ;  /* 0x000000040000795c */ /* 0x000fea0000300000 */
.L_x_30:
[----:B------:R-:W-:Y:S05]  /*1ad0*/  BSYNC.RECONVERGENT B0 ;  /* 0x0000000000007941 */ /* 0x000fea0003800200 */
.L_x_29:
[----:B------:R-:W-:Y:S02]  /*1ae0*/  UIADD3 UR23, UPT, UPT, UR17, 0x1, URZ ;  /* 0x0000000111177890 */ /* 0x000fe4000fffe0ff */
[----:B------:R-:W-:Y:S02]  /*1af0*/  ULEA UR32, UR17, UR6, 0xc ;  /* 0x0000000611207291 */ /* 0x000fe4000f8e60ff */
[----:B------:R-:W-:Y:S02]  /*1b00*/  UISETP.NE.AND UP0, UPT, UR23, 0x5, UPT ;  /* 0x000000051700788c */ /* 0x000fe4000bf05270 */
[----:B------:R-:W-:Y:S02]  /*1b10*/  UIADD3 UR28, UP1, UPT, UR14, 0x80, URZ ;  /* 0x000000800e1c7890 */ /* 0x000fe4000ff3e0ff */
[----:B------:R-:W-:Y:S02]  /*1b20*/  USEL UR9, URZ, 0x1, UP0 ;  /* 0x00000001ff097887 */ /* 0x000fe40008000000 */
[----:B------:R-:W-:-:S02]  /*1b30*/  USEL UR23, UR23, URZ, UP0 ;  /* 0x000000ff17177287 */ /* 0x000fc40008000000 */
[----:B------:R-:W-:Y:S02]  /*1b40*/  UIADD3 UR26, UP0, UPT, UR14, 0x180, URZ ;  /* 0x000001800e1a7890 */ /* 0x000fe4000ff1e0ff */
[----:B------:R-:W-:Y:S01]  /*1b50*/  ULEA UR8, UR23, UR6, 0x3 ;  /* 0x0000000617087291 */ /* 0x000fe2000f8e18ff */
[----:B------:R-:W-:Y:S01]  /*1b60*/  LOP3.LUT R17, R17, UR9, RZ, 0x3c, !PT ;  /* 0x0000000911117c12 */ /* 0x000fe2000f8e3cff */
[----:B------:R-:W-:Y:S02]  /*1b70*/  ULOP3.LUT UR33, UR33, 0xfefffff8, URZ, 0xc0, !UPT ;  /* 0xfefffff821217892 */ /* 0x000fe4000f8ec0ff */
[----:B------:R-:W-:Y:S01]  /*1b80*/  UIADD3.X UR29, UPT, UPT, URZ, UR15, URZ, UP1, !UPT ;  /* 0x0000000fff1d7290 */ /* 0x000fe20008ffe4ff */
[----:B-1----:R-:W-:Y:S01]  /*1b90*/  SHF.L.U32 R2, R17, 0x1f, RZ ;  /* 0x0000001f11027819 */ /* 0x002fe200000006ff */
[----:B------:R-:W-:Y:S02]  /*1ba0*/  UIADD3 UR32, UPT, UPT, UR32, 0x8400, URZ ;  /* 0x0000840020207890 */ /* 0x000fe4000fffe0ff */
[----:B------:R-:W-:Y:S01]  /*1bb0*/  UIADD3.X UR27, UPT, UPT, URZ, UR15, URZ, UP0, !UPT ;  /* 0x0000000fff1b7290 */ /* 0x000fe200087fe4ff */
[----:B------:R1:W4:Y:S01]  /*1bc0*/  SYNCS.PHASECHK.TRANS64.TRYWAIT P0, [UR8+0x28], R2 ;  /* 0x00002802ff0075a7 */ /* 0x0003220008001108 */
[----:B------:R-:W-:Y:S01]  /*1bd0*/  ULEA UR8, UR17, UR6, 0xd ;  /* 0x0000000611087291 */ /* 0x000fe2000f8e68ff */
[----:B------:R-:W-:Y:S01]  /*1be0*/  UMOV UR18, 0x0 ;  /* 0x0000000000127882 */ /* 0x000fe20000000000 */
[----:B------:R-:W-:-:S02]  /*1bf0*/  UMOV UR19, 0x10000000 ;  /* 0x1000000000137882 */ /* 0x000fc40000000000 */
[----:B------:R-:W-:Y:S01]  /*1c00*/  UIADD3 UR8, UPT, UPT, UR8, 0xd400, URZ ;  /* 0x0000d40008087890 */ /* 0x000fe2000fffe0ff */
[----:B------:R2:W-:Y:S01]  /*1c10*/  UTMALDG.3D.2CTA [UR32], [UR28], desc[UR18] ;  /* 0x000012201c0075b4 */ /* 0x0005e20008211000 */
[----:B------:R-:W-:Y:S01]  /*1c20*/  UMOV UR10, UR34 ;  /* 0x00000022000a7c82 */ /* 0x000fe20008000000 */
[----:B------:R-:W-:Y:S01]  /*1c30*/  UMOV UR12, UR36 ;  /* 0x00000024000c7c82 */ /* 0x000fe20008000000 */
[----:B------:R-:W-:Y:S01]  /*1c40*/  UMOV UR9, UR33 ;  /* 0x0000002100097c82 */ /* 0x000fe20008000000 */
[----:B------:R-:W-:Y:S01]  /*1c50*/  UMOV UR25, UR13 ;  /* 0x0000000d00197c82 */ /* 0x000fe20008000000 */
[----:B------:R-:W-:-:S03]  /*1c60*/  UMOV UR17, UR23 ;  /* 0x0000001700117c82 */ /* 0x000fc60008000000 */
[----:B------:R1:W-:Y:S01]  /*1c70*/  UTMALDG.3D.2CTA [UR8], [UR26], desc[UR18] ;  /* 0x000012081a0075b4 */ /* 0x0003e20008211000 */
[----:B--2---:R-:W-:Y:S01]  /*1c80*/  UIADD3 UR34, UPT, UPT, UR34, 0x20, URZ ;  /* 0x0000002022227890 */ /* 0x004fe2000fffe0ff */
[----:B------:R-:W-:Y:S11]  /*1c90*/  BRA.U UP2, `(.L_x_31) ;  /* 0xfffffffd024c7547 */ /* 0x000ff6000b83ffff */
.L_x_25:
[----:B-1----:R-:W-:Y:S01]  /*1ca0*/  ULEA UR8, UR23, UR6, 0x3 ;  /* 0x0000000617087291 */ /* 0x002fe2000f8e18ff */
[----:B------:R-:W-:Y:S01]  /*1cb0*/  SHF.L.U32 R2, R17, 0x1f, RZ ;  /* 0x0000001f11027819 */ /* 0x000fe200000006ff */
[----:B------:R-:W-:Y:S01]  /*1cc0*/  @!P1 SYNCS.ARRIVE.TRANS64.A1T0 RZ, [UR6+0x98], RZ ;  /* 0x000098ffffff99a7 */ /* 0x000fe20008100006 */
[----:B------:R-:W-:-:S06]  /*1cd0*/  UISETP.GT.AND UP0, UPT, UR7, UR5, UPT ;  /* 0x000000050700728c */ /* 0x000fcc000bf04270 */
[----:B--2-4-:R1:W2:Y:S03]  /*1ce0*/  SYNCS.PHASECHK.TRANS64.TRYWAIT P0, [UR8+0x28], R2 ;  /* 0x00002802ff0075a7 */ /* 0x0142a60008001108 */
[----:B------:R-:W-:Y:S05]  /*1cf0*/  BRA.U !UP0, `(.L_x_32) ;  /* 0x0000000108c07547 */ /* 0x000fea000b800000 */
[----:B------:R-:W-:Y:S01]  /*1d00*/  UIADD3 UR26, UPT, UPT, UR24, UR25, URZ ;  /* 0x00000019181a7290 */ /* 0x000fe2000fffe0ff */
[----:B------:R-:W-:-:S11]  /*1d10*/  UMOV UR27, UR23 ;  /* 0x00000017001b7c82 */ /* 0x000fd60008000000 */
.L_x_38:
[----:B------:R-:W-:Y:S01]  /*1d20*/  ULEA UR17, UR27, UR6, 0x3 ;  /* 0x000000061b117291 */ /* 0x000fe2000f8e18ff */
[----:B--2---:R-:W-:Y:S01]  /*1d30*/  @P5 MOV R3, 0x6000 ;  /* 0x0000600000035802 */ /* 0x004fe20000000f00 */
[----:B-12---:R-:W-:Y:S10]  /*1d40*/  @P0 BRA `(.L_x_33) ;  /* 0x00000000000c0947 */ /* 0x006ff40003800000 */
[----:B------:R-:W-:-:S04]  /*1d50*/  SHF.L.U32 R4, R17, 0x1f, RZ ;  /* 0x0000001f11047819 */ /* 0x000fc800000006ff */
[----:B------:R-:W2:Y:S02]  /*1d60*/  SYNCS.PHASECHK.TRANS64.TRYWAIT P0, [UR17+0x28], R4 ;  /* 0x00002804ff0075a7 */ /* 0x000ea40008001111 */
[----:B--2---:R-:W-:Y:S05]  /*1d70*/  @!P0 BRA `(.L_x_34) ;  /* 0x0000007800a48947 */ /* 0x004fea0003800000 */
.L_x_33:
[----:B------:R2:W-:Y:S01]  /*1d80*/  @P5 SYNCS.ARRIVE.TRANS64 RZ, [UR17], R3 ;  /* 0x00000003ffff59a7 */ /* 0x0005e20008000011 */
[----:B------:R-:W-:-:S04]  /*1d90*/  ULOP3.LUT UR8, UR22, 0x2, URZ, 0xfc, !UPT ;  /* 0x0000000216087892 */ /* 0x000fc8000f8efcff */
[----:B------:R-:W-:-:S09]  /*1da0*/  UISETP.NE.AND UP0, UPT, UR8, 0x2, UPT ;  /* 0x000000020800788c */ /* 0x000fd2000bf05270 */
[----:B------:R-:W-:Y:S05]  /*1db0*/  BRA.U UP0, `(.L_x_35) ;  /* 0x0000000100047547 */ /* 0x000fea000b800000 */
[----:B------:R-:W-:Y:S05]  /*1dc0*/  BPT.TRAP 0x1 ;  /* 0x000000040000795c */ /* 0x000fea0000300000 */
.L_x_35:
[----:B------:R-:W-:Y:S04]  /*1dd0*/  BSSY.RECONVERGENT B0, `(.L_x_36) ;  /* 0x0000003000007945 */ /* 0x000fe80003800200 */
[----:B------:R-:W-:Y:S05]  /*1de0*/  @!P4 BRA `(.L_x_37) ;  /* 0x000000000004c947 */ /* 0x000fea0003800000 */
[----:B------:R-:W-:Y:S05]  /*1df0*/  BPT.TRAP 0x1 ;  /* 0x000000040000795c */ /* 0x000fea0000300000 */
.L_x_37:
[----:B------:R-:W-:Y:S05]  /*1e00*/  BSYNC.RECONVERGENT B0 ;  /* 0x0000000000007941 */ /* 0x000fea0003800200 */
.L_x_36:
        /* <DEDUP_REMOVED lines=9> */
[----:B------:R-:W-:Y:S02]  /*1ea0*/  USHF.L.U32 UR18, UR25, 0x5, URZ ;  /* 0x0000000519127899 */ /* 0x000fe400080006ff */
[----:B------:R-:W-:Y:S01]  /*1eb0*/  ULOP3.LUT UR17, UR17, 0xfefffff8, URZ, 0xc0, !UPT ;  /* 0xfefffff811117892 */ /* 0x000fe2000f8ec0ff */
[----:B-1----:R-:W-:Y:S01]  /*1ec0*/  SHF.L.U32 R2, R17, 0x1f, RZ ;  /* 0x0000001f11027819 */ /* 0x002fe200000006ff */
[----:B------:R-:W-:Y:S02]  /*1ed0*/  UIADD3 UR16, UPT, UPT, UR16, 0x8400, URZ ;  /* 0x0000840010107890 */ /* 0x000fe4000fffe0ff */
[----:B------:R-:W-:Y:S01]  /*1ee0*/  UIADD3.X UR33, UPT, UPT, URZ, UR15, URZ, UP1, !UPT ;  /* 0x0000000fff217290 */ /* 0x000fe20008ffe4ff */
[----:B------:R4:W1:Y:S01]  /*1ef0*/  SYNCS.PHASECHK.TRANS64.TRYWAIT P0, [UR8+0x28], R2 ;  /* 0x00002802ff0075a7 */ /* 0x0008620008001108 */
[----:B------:R-:W-:-:S02]  /*1f00*/  ULEA UR8, UR27, UR6, 0xd ;  /* 0x000000061b087291 */ /* 0x000fc4000f8e68ff */
[----:B------:R-:W-:Y:S02]  /*1f10*/  UIADD3.X UR31, UPT, UPT, URZ, UR15, URZ, UP0, !UPT ;  /* 0x0000000fff1f7290 */ /* 0x000fe400087fe4ff */
[----:B------:R-:W-:Y:S01]  /*1f20*/  UIADD3 UR8, UPT, UPT, UR8, 0xd400, URZ ;  /* 0x0000d40008087890 */ /* 0x000fe2000fffe0ff */
[----:B------:R-:W-:Y:S01]  /*1f30*/  UMOV UR28, 0x0 ;  /* 0x00000000001c7882 */ /* 0x000fe20000000000 */
[----:B------:R-:W-:Y:S01]  /*1f40*/  UMOV UR29, 0x10000000 ;  /* 0x10000000001d7882 */ /* 0x000fe20000000000 */
[----:B------:R-:W-:Y:S01]  /*1f50*/  UMOV UR19, UR35 ;  /* 0x0000002300137c82 */ /* 0x000fe20008000000 */
[----:B------:R-:W-:Y:S01]  /*1f60*/  UMOV UR20, UR36 ;  /* 0x0000002400147c82 */ /* 0x000fe20008000000 */
[----:B------:R-:W-:Y:S01]  /*1f70*/  UMOV UR12, UR36 ;  /* 0x00000024000c7c82 */ /* 0x000fe20008000000 */
[----:B------:R-:W-:Y:S01]  /*1f80*/  UMOV UR9, UR17 ;  /* 0x0000001100097c82 */ /* 0x000fe20008000000 */
[----:B------:R-:W-:Y:S01]  /*1f90*/  UMOV UR10, UR18 ;  /* 0x00000012000a7c82 */ /* 0x000fe20008000000 */
[----:B------:R4:W-:Y:S01]  /*1fa0*/  UTMALDG.3D.2CTA [UR16], [UR32], desc[UR28] ;  /* 0x00001c10200075b4 */ /* 0x0009e20008211000 */
[----:B------:R-:W-:Y:S01]  /*1fb0*/  UIADD3 UR25, UPT, UPT, UR25, 0x1, URZ ;  /* 0x0000000119197890 */ /* 0x000fe2000fffe0ff */
[----:B------:R-:W-:-:S03]  /*1fc0*/  UMOV UR27, UR23 ;  /* 0x00000017001b7c82 */ /* 0x000fc60008000000 */
[----:B------:R-:W-:Y:S01]  /*1fd0*/  UISETP.NE.AND UP0, UPT, UR25, UR26, UPT ;  /* 0x0000001a1900728c */ /* 0x000fe2000bf05270 */
[----:B------:R4:W-:Y:S08]  /*1fe0*/  UTMALDG.3D.2CTA [UR8], [UR30], desc[UR28] ;  /* 0x00001c081e0075b4 */ /* 0x0009f00008211000 */
[----:B----4-:R-:W-:Y:S05]  /*1ff0*/  BRA.U UP0, `(.L_x_38) ;  /* 0xfffffffd00487547 */ /* 0x010fea000b83ffff */
.L_x_32:
[C---:B-1----:R-:W-:Y:S01]  /*2000*/  LEA R2, R16.reuse, UR6, 0x3 ;  /* 0x0000000610027c11 */ /* 0x042fe2000f8e18ff */
[----:B------:R-:W-:Y:S01]  /*2010*/  NOP ;  /* 0x0000000000007918 */ /* 0x000fe20000000000 */
[----:B--2---:R-:W-:Y:S02]  /*2020*/  SHF.L.U32 R3, R13, 0x1f, RZ ;  /* 0x0000001f0d037819 */ /* 0x004fe400000006ff */
[----:B------:R-:W-:Y:S02]  /*2030*/  LEA R4, R16, UR6, 0x4 ;  /* 0x0000000610047c11 */ /* 0x000fe4000f8e20ff */
[----:B------:R-:W1:Y:S02]  /*2040*/  SYNCS.PHASECHK.TRANS64.TRYWAIT P0, [R2+URZ+0xa0], R3 ;  /* 0x0000a003020075a7 */ /* 0x000e6400080011ff */
[----:B-1----:R-:W-:Y:S05]  /*2050*/  @!P0 BRA `(.L_x_39) ;  /* 0x0000007800048947 */ /* 0x002fea0003800000 */
.L_x_153:
[----:B------:R-:W2:Y:S01]  /*2060*/  LDS.128 R4, [R4+0x130] ;  /* 0x0001300004047984 */ /* 0x000ea20000000c00 */
[----:B------:R-:W-:Y:S01]  /*2070*/  ISETP.GE.AND P0, PT, R40, 0x1, PT ;  /* 0x000000012800780c */ /* 0x000fe20003f06270 */
[----:B-1----:R-:W-:Y:S01]  /*2080*/  VIADD R2, R2, 0xb0 ;  /* 0x000000b002027836 */ /* 0x002fe20000000000 */
[----:B------:R-:W-:Y:S01]  /*2090*/  @!PT LDS RZ, [RZ] ;  /* 0x00000000fffff984 */ /* 0x000fe20000000800 */
[----:B------:R-:W-:Y:S01]  /*20a0*/  @!PT LDS RZ, [RZ] ;  /* 0x00000000fffff984 */ /* 0x000fe20000000800 */
[----:B------:R-:W-:Y:S01]  /*20b0*/  @!PT LDS RZ, [RZ] ;  /* 0x00000000fffff984 */ /* 0x000fe20000000800 */
[----:B------:R-:W-:Y:S01]  /*20c0*/  @!PT LDS RZ, [RZ] ;  /* 0x00000000fffff984 */ /* 0x000fe20000000800 */
[----:B------:R1:W-:Y:S06]  /*20d0*/  MEMBAR.ALL.CTA ;  /* 0x0000000000007992 */ /* 0x0003ec0000008000 */
[----:B-1----:R-:W1:Y:S01]  /*20e0*/  FENCE.VIEW.ASYNC.S ;  /* 0x00000000000073c6 */ /* 0x002e620000000000 */
[----:B------:R-:W-:-:S04]  /*20f0*/  PRMT R2, RZ, 0x654, R2 ;  /* 0x00000654ff027816 */ /* 0x000fc80000000002 */
[----:B-1----:R1:W-:Y:S01]  /*2100*/  SYNCS.ARRIVE.TRANS64.RED.A1T0 RZ, [R2+URZ], RZ ;  /* 0x000000ff02ff79a7 */ /* 0x0023e200081004ff */
[----:B--2---:R-:W-:-:S13]  /*2110*/  LOP3.LUT P2, RZ, R6, 0x1, RZ, 0xc0, !PT ;  /* 0x0000000106ff7812 */ /* 0x004fda000784c0ff */
[----:B------:R-:W-:Y:S01]  /*2120*/  @P2 SHF.R.U32.HI R3, RZ, 0x10, R5 ;  /* 0x00000010ff032819 */ /* 0x000fe20000011605 */
[----:B------:R-:W-:Y:S01]  /*2130*/  VOTEU.ANY UP0, P2 ;  /* 0x0000000000ff7886 */ /* 0x000fe20001000100 */
[----:B------:R-:W-:Y:S02]  /*2140*/  @P2 MOV R10, R4 ;  /* 0x00000004000a2202 */ /* 0x000fe40000000f00 */
[----:B------:R-:W-:Y:S02]  /*2150*/  @P2 R2UR.BROADCAST UR8, R3 ;  /* 0x00000000030822ca */ /* 0x000fe400008e0000 */
[----:B------:R-:W-:-:S11]  /*2160*/  @P2 LOP3.LUT R9, R5, 0xffff, RZ, 0xc0, !PT ;  /* 0x0000ffff05092812 */ /* 0x000fd600078ec0ff */
[----:B------:R-:W-:Y:S01]  /*2170*/  @UP0 UMOV UR36, UR8 ;  /* 0x0000000800240c82 */ /* 0x000fe20008000000 */
[----:B-1----:R-:W-:Y:S05]  /*2180*/  @!P0 BRA `(.L_x_40) ;  /* 0x0000000000b88947 */ /* 0x002fea0003800000 */
[----:B------:R-:W3:Y:S01]  /*2190*/  LDC.64 R4, c[0x0][0xb18] ;  /* 0x0002c600ff047b82 */ /* 0x000ee20000000a00 */
[----:B------:R-:W-:-:S07]  /*21a0*/  ISETP.NE.AND P3, PT, R40, 0x1, PT ;  /* 0x000000012800780c */ /* 0x000fce0003f65270 */
[----:B------:R-:W1:Y:S08]  /*21b0*/  LDC.64 R6, c[0x0][0xb10] ;  /* 0x0002c400ff067b82 */ /* 0x000e700000000a00 */
[----:B------:R-:W2:Y:S08]  /*21c0*/  LDC R14, c[0x0][0xb20] ;  /* 0x0002c800ff0e7b82 */ /* 0x000eb00000000800 */
[----:B------:R-:W4:Y:S01]  /*21d0*/  LDC R15, c[0x0][0xb0c] ;  /* 0x0002c300ff0f7b82 */ /* 0x000f220000000800 */
[----:B---3--:R-:W-:Y:S01]  /*21e0*/  IMAD.HI.U32 R21, R0, R5, RZ ;  /* 0x0000000500157227 */ /* 0x008fe200078e00ff */
[----:B------:R-:W-:-:S03]  /*21f0*/  ISETP.NE.AND P0, PT, R4, 0x1, PT ;  /* 0x000000010400780c */ /* 0x000fc60003f05270 */
[----:B------:R-:W-:-:S03]  /*2200*/  IMAD.HI.U32 R5, R9, R5, RZ ;  /* 0x0000000509057227 */ /* 0x000fc600078e00ff */
[----:B------:R-:W3:Y:S01]  /*2210*/  LDC.64 R2, c[0x0][0xb28] ;  /* 0x0002ca00ff027b82 */ /* 0x000ee20000000a00 */
[----:B-1----:R-:W-:-:S04]  /*2220*/  IMAD.HI.U32 R22, R8, R6, RZ ;  /* 0x0000000608167227 */ /* 0x002fc800078e00ff */
[----:B------:R-:W-:Y:S01]  /*2230*/  IMAD.HI.U32 R23, R10, R6, RZ ;  /* 0x000000060a177227 */ /* 0x000fe200078e00ff */
[----:B------:R-:W-:Y:S02]  /*2240*/  SHF.R.U32.HI R22, RZ, R7, R22 ;  /* 0x00000007ff167219 */ /* 0x000fe40000011616 */
[-C--:B--2---:R-:W-:Y:S02]  /*2250*/  SHF.R.U32.HI R21, RZ, R14.reuse, R21 ;  /* 0x0000000eff157219 */ /* 0x084fe40000011615 */
[----:B------:R-:W-:Y:S02]  /*2260*/  SHF.R.U32.HI R5, RZ, R14, R5 ;  /* 0x0000000eff057219 */ /* 0x000fe40000011605 */
[----:B------:R-:W-:Y:S02]  /*2270*/  SEL R21, R0, R21, !P0 ;  /* 0x0000001500157207 */ /* 0x000fe40004000000 */
[----:B------:R-:W-:Y:S02]  /*2280*/  SHF.R.U32.HI R23, RZ, R7, R23 ;  /* 0x00000007ff177219 */ /* 0x000fe40000011617 */
[----:B----4-:R-:W-:-:S02]  /*2290*/  ISETP.NE.AND P1, PT, R15, 0x1, PT ;  /* 0x000000010f00780c */ /* 0x010fc40003f25270 */
[----:B------:R-:W-:Y:S02]  /*22a0*/  SEL R5, R9, R5, !P0 ;  /* 0x0000000509057207 */ /* 0x000fe40004000000 */
[----:B------:R-:W-:Y:S02]  /*22b0*/  SEL R22, R8, R22, !P1 ;  /* 0x0000001608167207 */ /* 0x000fe40004800000 */
[----:B------:R-:W-:Y:S01]  /*22c0*/  SEL R23, R10, R23, !P1 ;  /* 0x000000170a177207 */ /* 0x000fe20004800000 */
[----:B---3--:R-:W-:-:S04]  /*22d0*/  IMAD.HI.U32 R20, R21, R2, RZ ;  /* 0x0000000215147227 */ /* 0x008fc800078e00ff */
        /* <DEDUP_REMOVED lines=10> */
[----:B------:R-:W-:-:S04]  /*2380*/  @!P0 IMAD.HI.U32 R7, R23, R2, RZ ;  /* 0x0000000217078227 */ /* 0x000fc800078e00ff */
[----:B------:R-:W-:Y:S01]  /*2390*/  IMAD.MOV R2, RZ, RZ, -R6 ;  /* 0x000000ffff027224 */ /* 0x000fe200078e0a06 */
[----:B------:R-:W-:Y:S02]  /*23a0*/  @!P0 SHF.R.U32.HI R3, RZ, R3, R7 ;  /* 0x00000003ff038219 */ /* 0x000fe40000011607 */
[----:B------:R-:W-:Y:S01]  /*23b0*/  IADD3 R7, PT, PT, -R5, RZ, RZ ;  /* 0x000000ff05077210 */ /* 0x000fe20007ffe1ff */
[----:B------:R-:W-:Y:S01]  /*23c0*/  IMAD R2, R40, R2, R5 ;  /* 0x0000000228027224 */ /* 0x000fe200078e0205 */
        /* <DEDUP_REMOVED lines=10> */
.L_x_40:
[----:B------:R-:W1:Y:S02]  /*2470*/  LDCU UR8, c[0x0][0xb30] ;  /* 0x00016600ff0877ac */ /* 0x000e640008000800 */
[----:B-1----:R-:W-:-:S09]  /*2480*/  UISETP.NE.AND UP0, UPT, UR8, 0x1, UPT ;  /* 0x000000010800788c */ /* 0x002fd2000bf05270 */
[----:B------:R-:W-:Y:S05]  /*2490*/  BRA.U UP0, `(.L_x_41) ;  /* 0x0000000100407547 */ /* 0x000fea000b800000 */
[----:B------:R-:W1:Y:S08]  /*24a0*/  LDC.64 R4, c[0x0][0xb10] ;  /* 0x0002c400ff047b82 */ /* 0x000e700000000a00 */
[----:B------:R-:W2:Y:S08]  /*24b0*/  LDC.64 R2, c[0x0][0xb18] ;  /* 0x0002c600ff027b82 */ /* 0x000eb00000000a00 */
[----:B------:R-:W4:Y:S08]  /*24c0*/  LDC R6, c[0x0][0xb20] ;  /* 0x0002c800ff067b82 */ /* 0x000f300000000800 */
[----:B------:R-:W3:Y:S01]  /*24d0*/  LDC R7, c[0x0][0xb0c] ;  /* 0x0002c300ff077b82 */ /* 0x000ee20000000800 */
[----:B-1----:R-:W-:-:S05]  /*24e0*/  IMAD.HI.U32 R4, R10, R4, RZ ;  /* 0x000000040a047227 */ /* 0x002fca00078e00ff */
[----:B------:R-:W-:Y:S01]  /*24f0*/  SHF.R.U32.HI R4, RZ, R5, R4 ;  /* 0x00000005ff047219 */ /* 0x000fe20000011604 */
[----:B--2---:R-:W-:Y:S01]  /*2500*/  IMAD.HI.U32 R3, R9, R3, RZ ;  /* 0x0000000309037227 */ /* 0x004fe200078e00ff */
[----:B------:R-:W-:-:S04]  /*2510*/  ISETP.NE.AND P0, PT, R2, 0x1, PT ;  /* 0x000000010200780c */ /* 0x000fc80003f05270 */
[----:B----4-:R-:W-:-:S04]  /*2520*/  SHF.R.U32.HI R3, RZ, R6, R3 ;  /* 0x00000006ff037219 */ /* 0x010fc80000011603 */
[----:B------:R-:W-:Y:S02]  /*2530*/  SEL R3, R9, R3, !P0 ;  /* 0x0000000309037207 */ /* 0x000fe40004000000 */
[----:B---3--:R-:W-:-:S04]  /*2540*/  ISETP.NE.AND P1, PT, R7, 0x1, PT ;  /* 0x000000010700780c */ /* 0x008fc80003f25270 */
[----:B------:R-:W-:-:S05]  /*2550*/  SEL R4, R10, R4, !P1 ;  /* 0x000000040a047207 */ /* 0x000fca0004800000 */
[----:B------:R-:W-:Y:S02]  /*2560*/  IMAD.IADD R5, R3, 0x1, -R4 ;  /* 0x0000000103057824 */ /* 0x000fe400078e0a04 */
[----:B------:R-:W-:Y:S02]  /*2570*/  IMAD.IADD R3, R4, 0x1, -R3 ;  /* 0x0000000104037824 */ /* 0x000fe400078e0a03 */
[----:B------:R-:W-:Y:S02]  /*2580*/  IMAD R10, R5, R7, R10 ;  /* 0x00000007050a7224 */ /* 0x000fe400078e020a */
[----:B------:R-:W-:-:S07]  /*2590*/  IMAD R9, R3, R2, R9 ;  /* 0x0000000203097224 */ /* 0x000fce00078e0209 */
.L_x_41:
[----:B------:R-:W-:Y:S01]  /*25a0*/  VIADD R16, R16, 0x1 ;  /* 0x0000000110107836 */ /* 0x000fe20000000000 */
[----:B------:R-:W-:Y:S01]  /*25b0*/  PLOP3.LUT P1, PT, PT, PT, PT, 0x80, 0x8 ;  /* 0x000000000008781c */ /* 0x000fe20003f2f070 */
[----:B------:R-:W-:Y:S02]  /*25c0*/  IMAD.IADD R14, R10, 0x1, R91 ;  /* 0x000000010a0e7824 */ /* 0x000fe400078e025b */
[----:B------:R-:W-:Y:S01]  /*25d0*/  IMAD.IADD R15, R9, 0x1, R90 ;  /* 0x00000001090f7824 */ /* 0x000fe200078e025a */
[----:B------:R-:W-:-:S04]  /*25e0*/  ISETP.NE.AND P0, PT, R16, 0x2, PT ;  /* 0x000000021000780c */ /* 0x000fc80003f05270 */
[----:B------:R-:W-:Y:S02]  /*25f0*/  SEL R2, RZ, 0x1, P0 ;  /* 0x00000001ff027807 */ /* 0x000fe40000000000 */
[----:B------:R-:W-:Y:S02]  /*2600*/  SEL R16, R16, RZ, P0 ;  /* 0x000000ff10107207 */ /* 0x000fe40000000000 */
[----:B------:R-:W-:Y:S01]  /*2610*/  LOP3.LUT R13, R13, R2, RZ, 0x3c, !PT ;  /* 0x000000020d0d7212 */ /* 0x000fe200078e3cff */
[----:B------:R-:W-:Y:S06]  /*2620*/  @P2 BRA `(.L_x_42) ;  /* 0xfffffff000582947 */ /* 0x000fec000383ffff */
[----:B------:R-:W-:Y:S01]  /*2630*/  UIADD3 UR6, UPT, UPT, UR6, 0x28, URZ ;  /* 0x0000002806067890 */ /* 0x000fe2000fffe0ff */
[----:B------:R-:W-:-:S03]  /*2640*/  SHF.L.U32 R2, R17, 0x1f, RZ ;  /* 0x0000001f11027819 */ /* 0x000fc600000006ff */
[----:B------:R-:W-:-:S09]  /*2650*/  ULEA UR4, UR23, UR6, 0x3 ;  /* 0x0000000617047291 */ /* 0x000fd2000f8e18ff */
[----:B------:R-:W1:Y:S02]  /*2660*/  SYNCS.PHASECHK.TRANS64.TRYWAIT P0, [UR4], R2 ;  /* 0x00000002ff0075a7 */ /* 0x000e640008001104 */
[----:B-1----:R-:W-:Y:S05]  /*2670*/  @!P0 BRA `(.L_x_43) ;  /* 0x0000007000908947 */ /* 0x002fea0003800000 */
.L_x_155:
[----:B------:R-:W-:-:S04]  /*2680*/  UIADD3 UR5, UPT, UPT, UR23, 0x1, URZ ;  /* 0x0000000117057890 */ /* 0x000fc8000fffe0ff */
[----:B------:R-:W-:-:S04]  /*2690*/  UISETP.NE.AND UP0, UPT, UR5, 0x5, UPT ;  /* 0x000000050500788c */ /* 0x000fc8000bf05270 */
[----:B------:R-:W-:Y:S02]  /*26a0*/  USEL UR7, URZ, 0x1, UP0 ;  /* 0x00000001ff077887 */ /* 0x000fe40008000000 */
[----:B------:R-:W-:-:S04]  /*26b0*/  USEL UR5, UR5, URZ, UP0 ;  /* 0x000000ff05057287 */ /* 0x000fc80008000000 */
[----:B------:R-:W-:Y:S01]  /*26c0*/  ULEA UR4, UR5, UR6, 0x3 ;  /* 0x0000000605047291 */ /* 0x000fe2000f8e18ff */
[----:B-1----:R-:W-:-:S04]  /*26d0*/  LOP3.LUT R2, R17, UR7, RZ, 0x3c, !PT ;  /* 0x0000000711027c12 */ /* 0x002fc8000f8e3cff */
[----:B------:R-:W-:-:S04]  /*26e0*/  SHF.L.U32 R3, R2, 0x1f, RZ ;  /* 0x0000001f02037819 */ /* 0x000fc800000006ff */
[----:B------:R-:W1:Y:S02]  /*26f0*/  SYNCS.PHASECHK.TRANS64.TRYWAIT P0, [UR4], R3 ;  /* 0x00000003ff0075a7 */ /* 0x000e640008001104 */
[----:B-1----:R-:W-:Y:S05]  /*2700*/  @!P0 BRA `(.L_x_44) ;  /* 0x0000007000848947 */ /* 0x002fea0003800000 */
.L_x_157:
[----:B------:R-:W-:-:S04]  /*2710*/  UIADD3 UR5, UPT, UPT, UR5, 0x1, URZ ;  /* 0x0000000105057890 */ /* 0x000fc8000fffe0ff */
[----:B------:R-:W-:-:S04]  /*2720*/  UISETP.NE.AND UP0, UPT, UR5, 0x5, UPT ;  /* 0x000000050500788c */ /* 0x000fc8000bf05270 */
[----:B------:R-:W-:Y:S02]  /*2730*/  USEL UR7, URZ, 0x1, UP0 ;  /* 0x00000001ff077887 */ /* 0x000fe40008000000 */
[----:B------:R-:W-:-:S04]  /*2740*/  USEL UR5, UR5, URZ, UP0 ;  /* 0x000000ff05057287 */ /* 0x000fc80008000000 */
[----:B------:R-:W-:Y:S01]  /*2750*/  ULEA UR4, UR5, UR6, 0x3 ;  /* 0x0000000605047291 */ /* 0x000fe2000f8e18ff */
[----:B------:R-:W-:-:S04]  /*2760*/  LOP3.LUT R2, R2, UR7, RZ, 0x3c, !PT ;  /* 0x0000000702027c12 */ /* 0x000fc8000f8e3cff */
[----:B-1----:R-:W-:-:S04]  /*2770*/  SHF.L.U32 R3, R2, 0x1f, RZ ;  /* 0x0000001f02037819 */ /* 0x002fc800000006ff */
[----:B------:R-:W1:Y:S02]  /*2780*/  SYNCS.PHASECHK.TRANS64.TRYWAIT P0, [UR4], R3 ;  /* 0x00000003ff0075a7 */ /* 0x000e640008001104 */
[----:B-1----:R-:W-:Y:S05]  /*2790*/  @!P0 BRA `(.L_x_45) ;  /* 0x0000007000788947 */ /* 0x002fea0003800000 */
.L_x_159:
        /* <DEDUP_REMOVED lines=9> */
.L_x_161:
[----:B------:R-:W-:-:S04]  /*2830*/  UIADD3 UR5, UPT, UPT, UR5, 0x1, URZ ;  /* 0x0000000105057890 */ /* 0x000fc8000fffe0ff */
[----:B------:R-:W-:-:S04]  /*2840*/  UISETP.NE.AND UP0, UPT, UR5, 0x5, UPT ;  /* 0x000000050500788c */ /* 0x000fc8000bf05270 */
[----:B------:R-:W-:Y:S02]  /*2850*/  USEL UR4, URZ, 0x1, UP0 ;  /* 0x00000001ff047887 */ /* 0x000fe40008000000 */
[----:B------:R-:W-:-:S04]  /*2860*/  USEL UR5, UR5, URZ, UP0 ;  /* 0x000000ff05057287 */ /* 0x000fc80008000000 */
[----:B------:R-:W-:Y:S01]  /*2870*/  ULEA UR5, UR5, UR6, 0x3 ;  /* 0x0000000605057291 */ /* 0x000fe2000f8e18ff */
[----:B------:R-:W-:-:S04]  /*2880*/  LOP3.LUT R2, R2, UR4, RZ, 0x3c, !PT ;  /* 0x0000000402027c12 */ /* 0x000fc8000f8e3cff */
[----:B------:R-:W-:Y:S01]  /*2890*/  SHF.L.U32 R2, R2, 0x1f, RZ ;  /* 0x0000001f02027819 */ /* 0x000fe200000006ff */
[----:B-1-3--:R-:W-:-:S07]  /*28a0*/  IMAD.U32 R0, RZ, RZ, UR5 ;  /* 0x00000005ff007e24 */ /* 0x00afce000f8e00ff */
.L_x_47:
[----:B-1----:R1:W2:Y:S02]  /*28b0*/  SYNCS.PHASECHK.TRANS64.TRYWAIT P0, [R0+URZ], R2 ;  /* 0x00000002000075a7 */ /* 0x0022a400080011ff */
[----:B--2---:R-:W-:Y:S05]  /*28c0*/  @!P0 NANOSLEEP.SYNCS 0x989680 ;  /* 0x009896800000895d */ /* 0x004fea0003900000 */
[----:B------:R-:W2:Y:S02]  /*28d0*/  @!P0 SYNCS.PHASECHK.TRANS64 P0, [R0+URZ], R2 ;  /* 0x00000002000085a7 */ /* 0x000ea400080010ff */
[----:B--2---:R-:W-:Y:S05]  /*28e0*/  @P0 EXIT ;  /* 0x000000000000094d */ /* 0x004fea0003800000 */
[----:B------:R-:W-:Y:S05]  /*28f0*/  BRA `(.L_x_47) ;  /* 0xfffffffc00ec7947 */ /* 0x000fea000383ffff */
.L_x_22:
[----:B------:R-:W-:-:S04]  /*2900*/  UISETP.NE.AND UP1, UPT, UR37, URZ, UPT ;  /* 0x000000ff2500728c */ /* 0x000fc8000bf25270 */
[----:B------:R-:W-:-:S09]  /*2910*/  UISETP.NE.OR UP1, UPT, UR10, 0x1, UP1 ;  /* 0x000000010a00788c */ /* 0x000fd20008f25670 */
[----:B------:R-:W-:Y:S05]  /*2920*/  BRA.U UP1, `(.L_x_48) ;  /* 0x00000005014c7547 */ /* 0x000fea000b800000 */
[----:B------:R-:W-:Y:S01]  /*2930*/  HFMA2 R11, -RZ, RZ, 0, 0 ;  /* 0x00000000ff0b7431 */ /* 0x000fe200000001ff */
[----:B------:R-:W-:Y:S01]  /*2940*/  ISETP.GE.U32.AND P2, PT, R10, 0x2, PT ;  /* 0x000000020a00780c */ /* 0x000fe20003f46070 */
[----:B------:R-:W-:Y:S01]  /*2950*/  IMAD.MOV.U32 R12, RZ, RZ, 0x1 ;  /* 0x00000001ff0c7424 */ /* 0x000fe200078e00ff */
[----:B------:R-:W-:Y:S01]  /*2960*/  CS2R R8, SRZ ;  /* 0x0000000000087805 */ /* 0x000fe2000001ff00 */
[----:B------:R-:W-:Y:S01]  /*2970*/  IMAD.MOV.U32 R3, RZ, RZ, RZ ;  /* 0x000000ffff037224 */ /* 0x000fe200078e00ff */
[----:B------:R-:W-:Y:S01]  /*2980*/  UMOV UR4, 0x400 ;  /* 0x0000040000047882 */ /* 0x000fe20000000000 */
[----:B------:R-:W-:Y:S01]  /*2990*/  UMOV UR6, URZ ;  /* 0x000000ff00067c82 */ /* 0x000fe20008000000 */
[----:B------:R-:W-:-:S12]  /*29a0*/  ULEA UR37, UR37, UR4, 0x18 ;  /* 0x0000000425257291 */ /* 0x000fd8000f8ec0ff */
.L_x_52:
[----:B------:R-:W-:Y:S02]  /*29b0*/  LEA R0, R3, UR37, 0x3 ;  /* 0x0000002503007c11 */ /* 0x000fe4000f8e18ff */
[----:B------:R-:W-:-:S03]  /*29c0*/  SHF.L.U32 R4, R8, 0x1f, RZ ;  /* 0x0000001f08047819 */ /* 0x000fc600000006ff */
[----:B------:R-:W-:Y:S01]  /*29d0*/  VIADD R5, R0, 0x110 ;  /* 0x0000011000057836 */ /* 0x000fe20000000000 */
[----:B------:R-:W1:Y:S02]  /*29e0*/  SYNCS.PHASECHK.TRANS64.TRYWAIT P0, [R0+URZ+0x100], R4 ;  /* 0x00010004000075a7 */ /* 0x000e6400080011ff */
[----:B-1----:R-:W-:Y:S05]  /*29f0*/  @!P0 BRA `(.L_x_49) ;  /* 0x0000007000108947 */ /* 0x002fea0003800000 */
.L_x_162:
[----:B------:R-:W-:Y:S01]  /*2a00*/  ULEA UR5, UR6, UR37, 0x3 ;  /* 0x0000002506057291 */ /* 0x000fe2000f8e18ff */
[----:B-1----:R-:W-:Y:S01]  /*2a10*/  PRMT R0, RZ, 0x654, R5 ;  /* 0x00000654ff007816 */ /* 0x002fe20000000005 */
[----:B------:R-:W-:Y:S01]  /*2a20*/  @!P2 IMAD.MOV.U32 R4, RZ, RZ, 0x10 ;  /* 0x00000010ff04a424 */ /* 0x000fe200078e00ff */
[----:B------:R-:W-:Y:S01]  /*2a30*/  SHF.L.U32 R5, R12, 0x1f, RZ ;  /* 0x0000001f0c057819 */ /* 0x000fe200000006ff */
[----:B------:R-:W-:Y:S01]  /*2a40*/  UIADD3 UR4, UPT, UPT, UR5, 0xa0, URZ ;  /* 0x000000a005047890 */ /* 0x000fe2000fffe0ff */
[----:B------:R1:W-:Y:S05]  /*2a50*/  SYNCS.ARRIVE.TRANS64.RED.A1T0 RZ, [R0+URZ], RZ ;  /* 0x000000ff00ff79a7 */ /* 0x0003ea00081004ff */
[----:B------:R-:W-:Y:S01]  /*2a60*/  IMAD.U32 R6, RZ, RZ, UR4 ;  /* 0x00000004ff067e24 */ /* 0x000fe2000f8e00ff */
[----:B------:R-:W2:Y:S04]  /*2a70*/  SYNCS.PHASECHK.TRANS64.TRYWAIT P0, [UR5+0xb0], R5 ;  /* 0x0000b005ff0075a7 */ /* 0x000ea80008001105 */
[----:B------:R-:W-:Y:S01]  /*2a80*/  PRMT R6, R10, 0x654, R6 ;  /* 0x000006540a067816 */ /* 0x000fe20000000006 */
[----:B-12---:R-:W-:Y:S06]  /*2a90*/  @!P0 BRA `(.L_x_50) ;  /* 0x0000006c00fc8947 */ /* 0x006fec0003800000 */
.L_x_164:
[----:B------:R-:W-:Y:S01]  /*2aa0*/  ULEA UR4, UR6, UR37, 0x4 ;  /* 0x0000002506047291 */ /* 0x000fe2000f8e20ff */
[----:B------:R-:W-:Y:S01]  /*2ab0*/  SEL R2, R6, R2, !P2 ;  /* 0x0000000206027207 */ /* 0x000fe20005000000 */
[----:B------:R-:W-:Y:S01]  /*2ac0*/  UIADD3 UR5, UPT, UPT, UR5, 0xa0, URZ ;  /* 0x000000a005057890 */ /* 0x000fe2000fffe0ff */
[----:B-1----:R-:W-:Y:S01]  /*2ad0*/  LEA R0, R11, UR37, 0x3 ;  /* 0x000000250b007c11 */ /* 0x002fe2000f8e18ff */
[----:B------:R-:W-:Y:S01]  /*2ae0*/  UIADD3 UR4, UPT, UPT, UR4, 0x130, URZ ;  /* 0x0000013004047890 */ /* 0x000fe2000fffe0ff */
[----:B------:R1:W-:Y:S01]  /*2af0*/  @!P2 SYNCS.ARRIVE.TRANS64.RED RZ, [R2+URZ], R4 ;  /* 0x0000000402ffa9a7 */ /* 0x0003e200080004ff */
[----:B------:R-:W-:Y:S01]  /*2b00*/  UIADD3 UR6, UPT, UPT, UR6, 0x1, URZ ;  /* 0x0000000106067890 */ /* 0x000fe2000fffe0ff */
[----:B------:R-:W-:-:S03]  /*2b10*/  VIADD R3, R3, 0x1 ;  /* 0x0000000103037836 */ /* 0x000fc60000000000 */
[----:B------:R-:W-:Y:S02]  /*2b20*/  UISETP.NE.AND UP0, UPT, UR6, 0x2, UPT ;  /* 0x000000020600788c */ /* 0x000fe4000bf05270 */
[----:B------:R-:W-:Y:S01]  /*2b30*/  ISETP.NE.AND P0, PT, R3, 0x2, PT ;  /* 0x000000020300780c */ /* 0x000fe20003f05270 */
[----:B------:R-:W-:Y:S06]  /*2b40*/  UGETNEXTWORKID.BROADCAST [UR4], [UR5] ;  /* 0x00000000040073ca */ /* 0x000fec0008000100 */
[----:B------:R-:W-:Y:S02]  /*2b50*/  USEL UR4, URZ, 0x1, UP0 ;  /* 0x00000001ff047887 */ /* 0x000fe40008000000 */
[----:B------:R-:W-:-:S04]  /*2b60*/  USEL UR6, UR6, URZ, UP0 ;  /* 0x000000ff06067287 */ /* 0x000fc80008000000 */
[----:B------:R-:W-:Y:S02]  /*2b70*/  LOP3.LUT R12, R12, UR4, RZ, 0x3c, !PT ;  /* 0x000000040c0c7c12 */ /* 0x000fe4000f8e3cff */
[----:B-1----:R-:W-:-:S04]  /*2b80*/  SHF.L.U32 R4, R9, 0x1f, RZ ;  /* 0x0000001f09047819 */ /* 0x002fc800000006ff */
[----:B------:R-:W1:Y:S02]  /*2b90*/  SYNCS.PHASECHK.TRANS64.TRYWAIT P1, [R0+URZ+0xa0], R4 ;  /* 0x0000a004000075a7 */ /* 0x000e6400080211ff */
[----:B-1----:R-:W-:Y:S05]  /*2ba0*/  @!P1 BRA `(.L_x_51) ;  /* 0x0000006c00d09947 */ /* 0x002fea0003800000 */
.L_x_165:
[----:B-1----:R-:W-:Y:S01]  /*2bb0*/  LEA R4, R11, UR37, 0x4 ;  /* 0x000000250b047c11 */ /* 0x002fe2000f8e20ff */
[----:B------:R-:W-:Y:S01]  /*2bc0*/  VIADD R0, R0, 0xb0 ;  /* 0x000000b000007836 */ /* 0x000fe20000000000 */
[----:B------:R-:W-:Y:S01]  /*2bd0*/  SEL R3, R3, RZ, P0 ;  /* 0x000000ff03037207 */ /* 0x000fe20000000000 */
[----:B------:R-:W-:-:S03]  /*2be0*/  VIADD R11, R11, 0x1 ;  /* 0x000000010b0b7836 */ /* 0x000fc60000000000 */
[----:B------:R-:W1:Y:S01]  /*2bf0*/  LDS.128 R4, [R4+0x130] ;  /* 0x0001300004047984 */ /* 0x000e620000000c00 */
[----:B------:R-:W-:Y:S02]  /*2c00*/  PRMT R0, RZ, 0x654, R0 ;  /* 0x00000654ff007816 */ /* 0x000fe40000000000 */
[C---:B------:R-:W-:Y:S01]  /*2c10*/  ISETP.NE.AND P1, PT, R11.reuse, 0x2, PT ;  /* 0x000000020b00780c */ /* 0x040fe20003f25270 */
[----:B------:R-:W-:Y:S01]  /*2c20*/  @!PT LDS RZ, [RZ] ;  /* 0x00000000fffff984 */ /* 0x000fe20000000800 */
[----:B------:R-:W-:Y:S01]  /*2c30*/  @!PT LDS RZ, [RZ] ;  /* 0x00000000fffff984 */ /* 0x000fe20000000800 */
[----:B------:R-:W-:Y:S01]  /*2c40*/  @!PT LDS RZ, [RZ] ;  /* 0x00000000fffff984 */ /* 0x000fe20000000800 */
[----:B------:R-:W-:Y:S01]  /*2c50*/  @!PT LDS RZ, [RZ] ;  /* 0x00000000fffff984 */ /* 0x000fe20000000800 */
[----:B------:R2:W-:Y:S06]  /*2c60*/  MEMBAR.ALL.CTA ;  /* 0x0000000000007992 */ /* 0x0005ec0000008000 */
[----:B--2---:R-:W2:Y:S01]  /*2c70*/  FENCE.VIEW.ASYNC.S ;  /* 0x00000000000073c6 */ /* 0x004ea20000000000 */
[----:B------:R-:W-:Y:S01]  /*2c80*/  SEL R11, R11, RZ, P1 ;  /* 0x000000ff0b0b7207 */ /* 0x000fe20000800000 */
[----:B--2---:R2:W-:Y:S01]  /*2c90*/  SYNCS.ARRIVE.TRANS64.RED.A1T0 RZ, [R0+URZ], RZ ;  /* 0x000000ff00ff79a7 */ /* 0x0045e200081004ff */
[----:B-1----:R-:W-:-:S02]  /*2ca0*/  LOP3.LUT P3, RZ, R6, 0x1, RZ, 0xc0, !PT ;  /* 0x0000000106ff7812 */ /* 0x002fc4000786c0ff */
[----:B------:R-:W-:-:S04]  /*2cb0*/  SEL R4, RZ, 0x1, P1 ;  /* 0x00000001ff047807 */ /* 0x000fc80000800000 */
[----:B------:R-:W-:Y:S02]  /*2cc0*/  LOP3.LUT R9, R9, R4, RZ, 0x3c, !PT ;  /* 0x0000000409097212 */ /* 0x000fe400078e3cff */
[----:B--2---:R-:W-:-:S04]  /*2cd0*/  SEL R0, RZ, 0x1, P0 ;  /* 0x00000001ff007807 */ /* 0x004fc80000000000 */
[----:B------:R-:W-:Y:S01]  /*2ce0*/  LOP3.LUT R8, R8, R0, RZ, 0x3c, !PT ;  /* 0x0000000008087212 */ /* 0x000fe200078e3cff */
[----:B------:R-:W-:Y:S06]  /*2cf0*/  @P3 BRA `(.L_x_52) ;  /* 0xfffffffc002c3947 */ /* 0x000fec000383ffff */
[----:B------:R-:W-:Y:S01]  /*2d00*/  ULEA UR5, UR6, UR37, 0x3 ;  /* 0x0000002506057291 */ /* 0x000fe2000f8e18ff */
[----:B------:R-:W-:-:S08]  /*2d10*/  SHF.L.U32 R2, R12, 0x1f, RZ ;  /* 0x0000001f0c027819 */ /* 0x000fd000000006ff */
[----:B------:R-:W1:Y:S02]  /*2d20*/  SYNCS.PHASECHK.TRANS64 P0, [UR5+0xb0], R2 ;  /* 0x0000b002ff0075a7 */ /* 0x000e640008001005 */
[----:B-1----:R-:W-:Y:S05]  /*2d30*/  @P0 BRA `(.L_x_53) ;  /* 0x0000000000080947 */ /* 0x002fea0003800000 */
[----:B------:R-:W1:Y:S02]  /*2d40*/  SYNCS.PHASECHK.TRANS64.TRYWAIT P0, [UR5+0xb0], R2 ;  /* 0x0000b002ff0075a7 */ /* 0x000e640008001105 */
[----:B-1----:R-:W-:Y:S05]  /*2d50*/  @!P0 BRA `(.L_x_54) ;  /* 0x0000006c00788947 */ /* 0x002fea0003800000 */
.L_x_53:
[----:B------:R-:W-:-:S04]  /*2d60*/  UIADD3 UR4, UPT, UPT, UR6, 0x1, URZ ;  /* 0x0000000106047890 */ /* 0x000fc8000fffe0ff */
[----:B------:R-:W-:-:S04]  /*2d70*/  UISETP.NE.AND UP0, UPT, UR4, 0x2, UPT ;  /* 0x000000020400788c */ /* 0x000fc8000bf05270 */
[----:B------:R-:W-:Y:S02]  /*2d80*/  USEL UR7, URZ, 0x1, UP0 ;  /* 0x00000001ff077887 */ /* 0x000fe40008000000 */
[----:B------:R-:W-:-:S04]  /*2d90*/  USEL UR4, UR4, URZ, UP0 ;  /* 0x000000ff04047287 */ /* 0x000fc80008000000 */
[----:B------:R-:W-:Y:S01]  /*2da0*/  ULEA UR4, UR4, UR37, 0x3 ;  /* 0x0000002504047291 */ /* 0x000fe2000f8e18ff */
[----:B-1----:R-:W-:-:S04]  /*2db0*/  LOP3.LUT R2, R12, UR7, RZ, 0x3c, !PT ;  /* 0x000000070c027c12 */ /* 0x002fc8000f8e3cff */
[----:B------:R-:W-:-:S04]  /*2dc0*/  SHF.L.U32 R0, R2, 0x1f, RZ ;  /* 0x0000001f02007819 */ /* 0x000fc800000006ff */
[----:B------:R-:W1:Y:S02]  /*2dd0*/  SYNCS.PHASECHK.TRANS64 P0, [UR4+0xb0], R0 ;  /* 0x0000b000ff0075a7 */ /* 0x000e640008001004 */
[----:B-1----:R-:W-:Y:S05]  /*2de0*/  @P0 EXIT ;  /* 0x000000000000094d */ /* 0x002fea0003800000 */
[----:B------:R-:W-:Y:S02]  /*2df0*/  SHF.L.U32 R2, R2, 0x1f, RZ ;  /* 0x0000001f02027819 */ /* 0x000fe400000006ff */
[----:B------:R-:W-:-:S07]  /*2e00*/  MOV R0, UR4 ;  /* 0x0000000400007c02 */ /* 0x000fce0008000f00 */
.L_x_55:
[----:B-1----:R1:W2:Y:S02]  /*2e10*/  SYNCS.PHASECHK.TRANS64.TRYWAIT P0, [R0+URZ+0xb0], R2 ;  /* 0x0000b002000075a7 */ /* 0x0022a400080011ff */
[----:B--2---:R-:W-:Y:S05]  /*2e20*/  @!P0 NANOSLEEP.SYNCS 0x989680 ;  /* 0x009896800000895d */ /* 0x004fea0003900000 */
[----:B------:R-:W2:Y:S02]  /*2e30*/  @!P0 SYNCS.PHASECHK.TRANS64 P0, [R0+URZ+0xb0], R2 ;  /* 0x0000b002000085a7 */ /* 0x000ea400080010ff */
[----:B--2---:R-:W-:Y:S05]  /*2e40*/  @P0 EXIT ;  /* 0x000000000000094d */ /* 0x004fea0003800000 */
[----:B------:R-:W-:Y:S05]  /*2e50*/  BRA `(.L_x_55) ;  /* 0xfffffffc00ec7947 */ /* 0x000fea000383ffff */
.L_x_48:
[----:B------:R-:W-:Y:S05]  /*2e60*/  BRA.U UP4, `(.L_x_56) ;  /* 0x0000001104a07547 */ /* 0x000fea000b800000 */
[----:B------:R-:W-:Y:S01]  /*2e70*/  UMOV UR6, 0x40 ;  /* 0x0000004000067882 */ /* 0x000fe20000000000 */
[----:B------:R-:W-:Y:S01]  /*2e80*/  NOP ;  /* 0x0000000000007918 */ /* 0x000fe20000000000 */
[----:B------:R-:W-:Y:S01]  /*2e90*/  ULEA UR6, UR37, UR6, 0x18 ;  /* 0x0000000625067291 */ /* 0x000fe2000f8ec0ff */
[----:B------:R-:W-:Y:S02]  /*2ea0*/  UMOV UR7, 0x400 ;  /* 0x0000040000077882 */ /* 0x000fe40000000000 */
[----:B------:R-:W-:-:S06]  /*2eb0*/  ULEA UR37, UR37, UR7, 0x18 ;  /* 0x0000000725257291 */ /* 0x000fcc000f8ec0ff */
[----:B------:R-:W1:Y:S02]  /*2ec0*/  LDS.U8 R2, [UR6+0x1c] ;  /* 0x00001c06ff027984 */ /* 0x000e640008000000 */
[----:B-1----:R-:W-:-:S13]  /*2ed0*/  ISETP.NE.AND P0, PT, R2, RZ, PT ;  /* 0x000000ff0200720c */ /* 0x002fda0003f05270 */
[----:B------:R-:W-:Y:S05]  /*2ee0*/  @P0 BRA `(.L_x_57) ;  /* 0x0000000400080947 */ /* 0x000fea0003800000 */
[----:B------:R-:W-:Y:S02]  /*2ef0*/  UISETP.NE.U32.AND UP0, UPT, UR5, 0x1, UPT ;  /* 0x000000010500788c */ /* 0x000fe4000bf05070 */
[----:B------:R-:W-:-:S07]  /*2f00*/  UIADD3 UR8, UPT, UPT, UR6, 0x8, URZ ;  /* 0x0000000806087890 */ /* 0x000fce000fffe0ff */
[----:B------:R-:W-:Y:S05]  /*2f10*/  BRA.U !UP0, `(.L_x_58) ;  /* 0x00000001089c7547 */ /* 0x000fea000b800000 */
[----:B------:R-:W-:Y:S01]  /*2f20*/  ELECT P0, URZ, PT ;  /* 0x0000000000ff782f */ /* 0x000fe20003800000 */
[----:B------:R-:W-:-:S12]  /*2f30*/  BSSY B0, `(.L_x_58) ;  /* 0x0000025000007945 */ /* 0x000fd80003800000 */
[----:B------:R-:W-:Y:S05]  /*2f40*/  @!P0 BRA `(.L_x_59) ;  /* 0x00000000008c8947 */ /* 0x000fea0003800000 */
[----:B------:R-:W-:-:S05]  /*2f50*/  UMOV UR7, 0x10 ;  /* 0x0000001000077882 */ /* 0x000fca0000000000 */
[----:B------:R-:W-:Y:S04]  /*2f60*/  DEPBAR.LE SB1, 0x36 ;  /* 0x00009d800000791a */ /* 0x000fe80000000000 */
[----:B------:R-:W1:Y:S02]  /*2f70*/  UTCATOMSWS.2CTA.FIND_AND_SET.ALIGN UP1, UR7, UR7 ;  /* 0x00000007000775e3 */ /* 0x000e640008220800 */
[----:B-1----:R-:W-:Y:S01]  /*2f80*/  MOV R10, UR7 ;  /* 0x00000007000a7c02 */ /* 0x002fe20008000f00 */
[----:B------:R-:W-:Y:S06]  /*2f90*/  BRA.U UP1, `(.L_x_60) ;  /* 0x0000000101187547 */ /* 0x000fec000b800000 */
.L_x_61:
[----:B------:R-:W-:Y:S05]  /*2fa0*/  NANOSLEEP 0x64 ;  /* 0x000000640000795d */ /* 0x000fea0003800000 */
[----:B------:R-:W-:-:S05]  /*2fb0*/  UMOV UR7, 0x10 ;  /* 0x0000001000077882 */ /* 0x000fca0000000000 */
[----:B------:R-:W-:Y:S04]  /*2fc0*/  DEPBAR.LE SB1, 0x36 ;  /* 0x00009d800000791a */ /* 0x000fe80000000000 */
[----:B------:R-:W1:Y:S02]  /*2fd0*/  UTCATOMSWS.2CTA.FIND_AND_SET.ALIGN UP1, UR7, UR7 ;  /* 0x00000007000775e3 */ /* 0x000e640008220800 */
[----:B-1----:R-:W-:Y:S01]  /*2fe0*/  MOV R10, UR7 ;  /* 0x00000007000a7c02 */ /* 0x002fe20008000f00 */
[----:B------:R-:W-:Y:S05]  /*2ff0*/  BRA.U !UP1, `(.L_x_61) ;  /* 0xfffffffd09e87547 */ /* 0x000fea000b83ffff */
.L_x_60:
[----:B------:R-:W1:Y:S01]  /*3000*/  LDS R5, [UR6+0x10] ;  /* 0x00001006ff057984 */ /* 0x000e620008000800 */
[----:B------:R-:W-:Y:S01]  /*3010*/  IMAD.U32 R3, RZ, RZ, UR37 ;  /* 0x00000025ff037e24 */ /* 0x000fe2000f8e00ff */
[----:B------:R-:W-:-:S03]  /*3020*/  MOV R2, UR4 ;  /* 0x0000000400027c02 */ /* 0x000fc60008000f00 */
[----:B------:R-:W-:Y:S01]  /*3030*/  VIADD R3, R3, 0x150 ;  /* 0x0000015003037836 */ /* 0x000fe20000000000 */
[----:B-1----:R-:W-:-:S04]  /*3040*/  SHF.L.U32 R5, R5, 0x1f, RZ ;  /* 0x0000001f05057819 */ /* 0x002fc800000006ff */
[----:B------:R-:W1:Y:S02]  /*3050*/  SYNCS.PHASECHK.TRANS64.TRYWAIT P0, [UR6+0x8], R5 ;  /* 0x00000805ff0075a7 */ /* 0x000e640008001106 */
[----:B-1----:R-:W-:Y:S05]  /*3060*/  @P0 BRA `(.L_x_62) ;  /* 0x0000000000080947 */ /* 0x002fea0003800000 */
[----:B------:R-:W1:Y:S02]  /*3070*/  SYNCS.PHASECHK.TRANS64.TRYWAIT P0, [UR6+0x8], R5 ;  /* 0x00000805ff0075a7 */ /* 0x000e640008001106 */
[----:B-1----:R-:W-:Y:S05]  /*3080*/  @!P0 BRA `(.L_x_63) ;  /* 0x0000006800c48947 */ /* 0x002fea0003800000 */
.L_x_62:
[----:B-1----:R-:W-:Y:S01]  /*3090*/  HFMA2 R4, -RZ, RZ, 0, 5.9604644775390625e-08 ;  /* 0x00000001ff047431 */ /* 0x002fe200000001ff */
[----:B------:R-:W-:Y:S01]  /*30a0*/  UPRMT UR7, UR4, 0x654, UR8 ;  /* 0x0000065404077896 */ /* 0x000fe20008000008 */
[----:B------:R-:W-:Y:S01]  /*30b0*/  IMAD.MOV.U32 R7, RZ, RZ, 0xffff ;  /* 0x0000ffffff077424 */ /* 0x000fe200078e00ff */
[----:B------:R-:W-:Y:S01]  /*30c0*/  PRMT R2, R2, 0x654, R3 ;  /* 0x0000065402027816 */ /* 0x000fe20000000003 */
[----:B------:R-:W-:Y:S02]  /*30d0*/  IMAD.MOV.U32 R5, RZ, RZ, 0x4 ;  /* 0x00000004ff057424 */ /* 0x000fe400078e00ff */
[----:B------:R-:W-:Y:S01]  /*30e0*/  IMAD.SHL.U32 R9, R10, 0x20, RZ ;  /* 0x000000200a097824 */ /* 0x000fe200078e00ff */
[----:B------:R-:W-:Y:S02]  /*30f0*/  MOV R3, UR7 ;  /* 0x0000000700037c02 */ /* 0x000fe40008000f00 */
[-C--:B------:R-:W-:Y:S01]  /*3100*/  SHF.L.U32 R7, R7, R10.reuse, RZ ;  /* 0x0000000a07077219 */ /* 0x080fe200000006ff */
[----:B------:R1:W-:Y:S01]  /*3110*/  SYNCS.ARRIVE.TRANS64.RED RZ, [UR7], R5 ;  /* 0x00000005ffff79a7 */ /* 0x0003e20008000407 */
[----:B------:R-:W-:Y:S01]  /*3120*/  SHF.L.U32 R6, R4, R10, RZ ;  /* 0x0000000a04067219 */ /* 0x000fe200000006ff */
[----:B------:R1:W-:Y:S04]  /*3130*/  STS [UR37+0x150], R9 ;  /* 0x00015009ff007988 */ /* 0x0003e80008000825 */
[----:B------:R1:W-:Y:S04]  /*3140*/  STAS [R2.64], R10 ;  /* 0x0000000a02007dbd */ /* 0x0003e8000c0008ff */
[----:B------:R1:W-:Y:S04]  /*3150*/  ATOMS.OR RZ, [UR6+0x14], R7 ;  /* 0x00001407ffff798c */ /* 0x0003e8000b000006 */
[----:B------:R1:W-:Y:S04]  /*3160*/  ATOMS.OR RZ, [UR6+0x18], R6 ;  /* 0x00001806ffff798c */ /* 0x0003e8000b000006 */
[----:B------:R1:W-:Y:S02]  /*3170*/  ATOMS.XOR RZ, [UR6+0x10], R4 ;  /* 0x00001004ffff798c */ /* 0x0003e4000b800006 */
.L_x_59:
[----:B------:R-:W-:Y:S05]  /*3180*/  BSYNC B0 ;  /* 0x0000000000007941 */ /* 0x000fea0003800000 */
.L_x_58:
[----:B------:R-:W-:Y:S05]  /*3190*/  BRA.U UP0, `(.L_x_64) ;  /* 0x00000001006c7547 */ /* 0x000fea000b800000 */
[----:B------:R-:W-:-:S03]  /*31a0*/  UMOV UR7, 0xffffffff ;  /* 0xffffffff00077882 */ /* 0x000fc60000000000 */
[----:B------:R-:W-:Y:S05]  /*31b0*/  BRA.DIV UR7, `(.L_x_65) ;  /* 0x0000006a07907947 */ /* 0x000fea000b800000 */
[----:B------:R-:W-:-:S13]  /*31c0*/  ELECT P6, URZ, PT ;  /* 0x0000000000ff782f */ /* 0x000fda00038c0000 */
.L_x_169:
[----:B------:R-:W-:Y:S05]  /*31d0*/  @!P6 BRA `(.L_x_64) ;  /* 0x00000000005ce947 */ /* 0x000fea0003800000 */
[----:B-1----:R-:W1:Y:S02]  /*31e0*/  LDS R3, [UR6+0x10] ;  /* 0x00001006ff037984 */ /* 0x002e640008000800 */
[----:B-1----:R-:W-:-:S04]  /*31f0*/  SHF.L.U32 R3, R3, 0x1f, RZ ;  /* 0x0000001f03037819 */ /* 0x002fc800000006ff */
[----:B------:R-:W1:Y:S02]  /*3200*/  SYNCS.PHASECHK.TRANS64.TRYWAIT P0, [UR6+0x8], R3 ;  /* 0x00000803ff0075a7 */ /* 0x000e640008001106 */
[----:B-1----:R-:W-:Y:S05]  /*3210*/  @P0 BRA `(.L_x_66) ;  /* 0x0000000000080947 */ /* 0x002fea0003800000 */
[----:B------:R-:W1:Y:S02]  /*3220*/  SYNCS.PHASECHK.TRANS64.TRYWAIT P0, [UR6+0x8], R3 ;  /* 0x00000803ff0075a7 */ /* 0x000e640008001106 */
[----:B-1----:R-:W-:Y:S05]  /*3230*/  @!P0 BRA `(.L_x_67) ;  /* 0x0000006800908947 */ /* 0x002fea0003800000 */
.L_x_66:
[----:B------:R-:W2:Y:S01]  /*3240*/  LDS R5, [UR37+0x150] ;  /* 0x00015025ff057984 */ /* 0x000ea20008000800 */
[----:B-1----:R-:W-:Y:S02]  /*3250*/  HFMA2 R2, -RZ, RZ, 0, 5.9604644775390625e-08 ;  /* 0x00000001ff027431 */ /* 0x002fe400000001ff */
[----:B------:R-:W-:Y:S01]  /*3260*/  IMAD.MOV.U32 R3, RZ, RZ, 0xffff ;  /* 0x0000ffffff037424 */ /* 0x000fe200078e00ff */
[----:B------:R-:W-:Y:S01]  /*3270*/  UPRMT UR7, UR4, 0x654, UR8 ;  /* 0x0000065404077896 */ /* 0x000fe20008000008 */
[----:B--2---:R-:W-:-:S03]  /*3280*/  IMAD.SHL.U32 R4, R5, 0x20, RZ ;  /* 0x0000002005047824 */ /* 0x004fc600078e00ff */
[-C--:B------:R-:W-:Y:S02]  /*3290*/  SHF.L.U32 R3, R3, R5.reuse, RZ ;  /* 0x0000000503037219 */ /* 0x080fe400000006ff */
[----:B------:R-:W-:Y:S01]  /*32a0*/  SHF.L.U32 R5, R2, R5, RZ ;  /* 0x0000000502057219 */ /* 0x000fe200000006ff */
[----:B------:R2:W-:Y:S04]  /*32b0*/  STS [UR37+0x150], R4 ;  /* 0x00015004ff007988 */ /* 0x0005e80008000825 */
[----:B------:R2:W-:Y:S04]  /*32c0*/  ATOMS.OR RZ, [UR6+0x14], R3 ;  /* 0x00001403ffff798c */ /* 0x0005e8000b000006 */
[----:B------:R2:W-:Y:S01]  /*32d0*/  ATOMS.OR RZ, [UR6+0x18], R5 ;  /* 0x00001805ffff798c */ /* 0x0005e2000b000006 */
[----:B------:R-:W-:Y:S03]  /*32e0*/  SYNCS.ARRIVE.TRANS64.RED.A1T0 RZ, [UR7], RZ ;  /* 0x000000ffffff79a7 */ /* 0x000fe60008100407 */
[----:B------:R2:W-:Y:S01]  /*32f0*/  ATOMS.XOR RZ, [UR6+0x10], R2 ;  /* 0x00001002ffff798c */ /* 0x0005e2000b800006 */
[----:B------:R-:W-:Y:S05]  /*3300*/  BRA `(.L_x_64) ;  /* 0x0000000000107947 */ /* 0x000fea0003800000 */
.L_x_57:
[----:B------:R-:W-:-:S05]  /*3310*/  MOV R2, 0xffffffff ;  /* 0xffffffff00027802 */ /* 0x000fca0000000f00 */
[----:B------:R1:W-:Y:S02]  /*3320*/  STS [UR37+0x150], R2 ;  /* 0x00015002ff007988 */ /* 0x0003e40008000825 */
[----:B-1----:R-:W-:Y:S02]  /*3330*/  MOV R2, 0x3350 ;  /* 0x0000335000027802 */ /* 0x002fe40000000f00 */
[----:B-----5:R-:W-:Y:S05]  /*3340*/  CALL.REL.NOINC `($__internal_1_$__cuda_sm10x_tcgen05_guardrail_trap_phase_invalid_during_alloc) ;  /* 0x0000007000647944 */ /* 0x020fea0003c00000 */
.L_x_64:
[----:B------:R-:W-:Y:S05]  /*3350*/  WARPSYNC.ALL ;  /* 0x0000000000007948 */ /* 0x000fea0003800000 */
[----:B------:R-:W3:Y:S01]  /*3360*/  S2UR UR8, SR_CgaCtaId ;  /* 0x00000000000879c3 */ /* 0x000ee20000008800 */
[----:B------:R-:W-:Y:S01]  /*3370*/  UMOV UR6, 0x400 ;  /* 0x0000040000067882 */ /* 0x000fe20000000000 */
[----:B------:R-:W-:-:S06]  /*3380*/  NOP ;  /* 0x0000000000007918 */ /* 0x000fcc0000000000 */
[----:B------:R-:W-:Y:S06]  /*3390*/  BAR.ARV 0x6, 0xa0 ;  /* 0x0182800000007b1d */ /* 0x000fec0000002000 */
[----:B------:R-:W-:Y:S01]  /*33a0*/  LOP3.LUT R0, R0, 0xffff, RZ, 0xc0, !PT ;  /* 0x0000ffff00007812 */ /* 0x000fe200078ec0ff */
[----:B-1----:R-:W-:Y:S01]  /*33b0*/  IMAD.MOV.U32 R9, RZ, RZ, 0x1 ;  /* 0x00000001ff097424 */ /* 0x002fe200078e00ff */
[----:B------:R-:W-:Y:S01]  /*33c0*/  LOP3.LUT R8, R8, 0xffff, RZ, 0xc0, !PT ;  /* 0x0000ffff08087812 */ /* 0x000fe200078ec0ff */
[----:B------:R-:W-:Y:S01]  /*33d0*/  UMOV UR22, URZ ;  /* 0x000000ff00167c82 */ /* 0x000fe20008000000 */
[----:B------:R-:W-:Y:S01]  /*33e0*/  R2UR UR12, R0 ;  /* 0x00000000000c72ca */ /* 0x000fe200000e0000 */
[----:B------:R-:W-:Y:S01]  /*33f0*/  UMOV UR21, URZ ;  /* 0x000000ff00157c82 */ /* 0x000fe20008000000 */
[----:B------:R-:W-:Y:S01]  /*3400*/  R2UR UR13, R8 ;  /* 0x00000000080d72ca */ /* 0x000fe200000e0000 */
[----:B------:R-:W-:Y:S01]  /*3410*/  IMAD.MOV.U32 R8, RZ, RZ, RZ ;  /* 0x000000ffff087224 */ /* 0x000fe200078e00ff */
[----:B------:R-:W-:Y:S01]  /*3420*/  UMOV UR20, URZ ;  /* 0x000000ff00147c82 */ /* 0x000fe20008000000 */
[----:B------:R-:W-:-:S02]  /*3430*/  UISETP.NE.AND UP2, UPT, UR5, URZ, UPT ;  /* 0x000000ff0500728c */ /* 0x000fc4000bf45270 */
[----:B---3--:R-:W-:Y:S01]  /*3440*/  ULEA UR8, UR8, UR6, 0x18 ;  /* 0x0000000608087291 */ /* 0x008fe2000f8ec0ff */
[----:B------:R-:W1:Y:S03]  /*3450*/  LDCU UR6, c[0x0][0x38c] ;  /* 0x00007180ff0677ac */ /* 0x000e660008000800 */
[----:B------:R-:W-:Y:S02]  /*3460*/  UIADD3 UR14, UPT, UPT, UR8, 0x8400, URZ ;  /* 0x00008400080e7890 */ /* 0x000fe4000fffe0ff */
[----:B------:R-:W-:-:S03]  /*3470*/  UIADD3 UR15, UPT, UPT, UR8, 0xd400, URZ ;  /* 0x0000d400080f7890 */ /* 0x000fc6000fffe0ff */
[----:B--2---:R-:W2:Y:S01]  /*3480*/  LDS R2, [UR8+0x150] ;  /* 0x00015008ff027984 */ /* 0x004ea20008000800 */
[----:B------:R-:W-:Y:S02]  /*3490*/  USHF.R.U32.HI UR14, URZ, 0x4, UR14 ;  /* 0x00000004ff0e7899 */ /* 0x000fe4000801160e */
[----:B------:R-:W-:Y:S02]  /*34a0*/  USHF.R.U32.HI UR15, URZ, 0x4, UR15 ;  /* 0x00000004ff0f7899 */ /* 0x000fe4000801160f */
[----:B------:R-:W-:Y:S02]  /*34b0*/  ULOP3.LUT UR14, UR14, 0x3fff, URZ, 0xc0, !UPT ;  /* 0x00003fff0e0e7892 */ /* 0x000fe4000f8ec0ff */
[----:B------:R-:W-:Y:S02]  /*34c0*/  ULOP3.LUT UR15, UR15, 0x3fff, URZ, 0xc0, !UPT ;  /* 0x00003fff0f0f7892 */ /* 0x000fe4000f8ec0ff */
[----:B------:R-:W-:Y:S02]  /*34d0*/  ULOP3.LUT UR14, UR14, 0x10000, URZ, 0xfc, !UPT ;  /* 0x000100000e0e7892 */ /* 0x000fe4000f8efcff */
[----:B-1----:R-:W-:-:S02]  /*34e0*/  UIADD3 UR6, UPT, UPT, UR6, 0x1f, URZ ;  /* 0x0000001f06067890 */ /* 0x002fc4000fffe0ff */
[----:B------:R-:W-:Y:S02]  /*34f0*/  ULOP3.LUT UR15, UR15, 0x10000, URZ, 0xfc, !UPT ;  /* 0x000100000f0f7892 */ /* 0x000fe4000f8efcff */
[----:B------:R-:W-:Y:S01]  /*3500*/  USHF.R.S32.HI UR7, URZ, 0x1f, UR6 ;  /* 0x0000001fff077899 */ /* 0x000fe20008011406 */
[----:B------:R-:W-:Y:S01]  /*3510*/  UMOV UR28, 0x0 ;  /* 0x00000000001c7882 */ /* 0x000fe20000000000 */
[----:B------:R-:W-:Y:S02]  /*3520*/  UMOV UR29, 0x8400490 ;  /* 0x08400490001d7882 */ /* 0x000fe40000000000 */
[----:B------:R-:W-:Y:S01]  /*3530*/  ULEA.HI UR7, UR7, UR6, URZ, 0x5 ;  /* 0x0000000607077291 */ /* 0x000fe2000f8f28ff */
[----:B------:R-:W-:Y:S01]  /*3540*/  UMOV UR26, 0x0 ;  /* 0x00000000001a7882 */ /* 0x000fe20000000000 */
[----:B------:R-:W-:Y:S02]  /*3550*/  UMOV UR27, 0x8400490 ;  /* 0x08400490001b7882 */ /* 0x000fe40000000000 */
[----:B------:R-:W-:-:S04]  /*3560*/  USHF.R.S32.HI UR7, URZ, 0x5, UR7 ;  /* 0x00000005ff077899 */ /* 0x000fc80008011407 */
[----:B------:R-:W-:-:S04]  /*3570*/  UISETP.LT.AND UP0, UPT, UR7, 0x1, UPT ;  /* 0x000000010700788c */ /* 0x000fc8000bf01270 */
[----:B------:R-:W-:Y:S01]  /*3580*/  USEL UR23, UR7, 0x1, !UP0 ;  /* 0x0000000107177887 */ /* 0x000fe2000c000000 */
[----:B--2---:R-:W-:Y:S02]  /*3590*/  R2UR UR24, R2 ;  /* 0x00000000021872ca */ /* 0x004fe400000e0000 */
[----:B------:R-:W-:-:S13]  /*35a0*/  CS2R R2, SRZ ;  /* 0x0000000000027805 */ /* 0x000fda000001ff00 */
.L_x_75:
[C---:B------:R-:W-:Y:S02]  /*35b0*/  LEA R0, R8.reuse, UR8, 0x3 ;  /* 0x0000000808007c11 */ /* 0x040fe4000f8e18ff */
[----:B------:R-:W-:Y:S02]  /*35c0*/  SHF.L.U32 R4, R3, 0x1f, RZ ;  /* 0x0000001f03047819 */ /* 0x000fe400000006ff */
[----:B------:R-:W-:Y:S02]  /*35d0*/  LEA R5, R8, UR8, 0x4 ;  /* 0x0000000808057c11 */ /* 0x000fe4000f8e20ff */
[----:B------:R-:W1:Y:S02]  /*35e0*/  SYNCS.PHASECHK.TRANS64.TRYWAIT P0, [R0+URZ+0xa0], R4 ;  /* 0x0000a004000075a7 */ /* 0x000e6400080011ff */
[----:B-1-34-:R-:W-:Y:S05]  /*35f0*/  @!P0 BRA `(.L_x_68) ;  /* 0x0000006400b88947 */ /* 0x01afea0003800000 */
.L_x_170:
[----:B-1----:R-:W1:Y:S01]  /*3600*/  LDS.128 R4, [R5+0x130] ;  /* 0x0001300005047984 */ /* 0x002e620000000c00 */
[----:B------:R-:W-:Y:S02]  /*3610*/  VIADD R0, R0, 0xb0 ;  /* 0x000000b000007836 */ /* 0x000fe40000000000 */
[----:B------:R-:W-:Y:S01]  /*3620*/  VIADD R8, R8, 0x1 ;  /* 0x0000000108087836 */ /* 0x000fe20000000000 */
[----:B------:R-:W-:Y:S01]  /*3630*/  @!PT LDS RZ, [RZ] ;  /* 0x00000000fffff984 */ /* 0x000fe20000000800 */
[----:B------:R-:W-:Y:S01]  /*3640*/  @!PT LDS RZ, [RZ] ;  /* 0x00000000fffff984 */ /* 0x000fe20000000800 */
[----:B------:R-:W-:Y:S01]  /*3650*/  @!PT LDS RZ, [RZ] ;  /* 0x00000000fffff984 */ /* 0x000fe20000000800 */
[----:B------:R-:W-:Y:S01]  /*3660*/  @!PT LDS RZ, [RZ] ;  /* 0x00000000fffff984 */ /* 0x000fe20000000800 */
[----:B------:R2:W-:Y:S06]  /*3670*/  MEMBAR.ALL.CTA ;  /* 0x0000000000007992 */ /* 0x0005ec0000008000 */
[----:B--2---:R-:W2:Y:S01]  /*3680*/  FENCE.VIEW.ASYNC.S ;  /* 0x00000000000073c6 */ /* 0x004ea20000000000 */
[----:B------:R-:W-:-:S04]  /*3690*/  PRMT R0, RZ, 0x654, R0 ;  /* 0x00000654ff007816 */ /* 0x000fc80000000000 */
[----:B--2---:R2:W-:Y:S01]  /*36a0*/  SYNCS.ARRIVE.TRANS64.RED.A1T0 RZ, [R0+URZ], RZ ;  /* 0x000000ff00ff79a7 */ /* 0x0045e200081004ff */
[----:B-1----:R-:W-:Y:S01]  /*36b0*/  LOP3.LUT P1, RZ, R6, 0x1, RZ, 0xc0, !PT ;  /* 0x0000000106ff7812 */ /* 0x002fe2000782c0ff */
[----:B--2---:R-:W-:-:S12]  /*36c0*/  BRA.U UP2, `(.L_x_69) ;  /* 0x0000000102e07547 */ /* 0x004fd8000b800000 */
[----:B------:R-:W1:Y:S01]  /*36d0*/  LDCU UR6, c[0x0][0x38c] ;  /* 0x00007180ff0677ac */ /* 0x000e620008000800 */
[----:B------:R-:W-:Y:S02]  /*36e0*/  PLOP3.LUT P2, PT, PT, PT, PT, 0x80, 0x8 ;  /* 0x000000000008781c */ /* 0x000fe40003f4f070 */
[----:B------:R-:W-:Y:S01]  /*36f0*/  SHF.L.U32 R4, R9, 0x1f, RZ ;  /* 0x0000001f09047819 */ /* 0x000fe200000006ff */
[----:B------:R-:W-:Y:S02]  /*3700*/  ULEA UR10, UR22, UR8, 0x3 ;  /* 0x00000008160a7291 */ /* 0x000fe4000f8e18ff */
[----:B------:R-:W-:Y:S02]  /*3710*/  ULEA UR11, UR22, UR24, 0x7 ;  /* 0x00000018160b7291 */ /* 0x000fe4000f8e38ff */
[----:B-1----:R-:W-:-:S06]  /*3720*/  UISETP.GE.AND UP0, UPT, UR6, 0x1, UPT ;  /* 0x000000010600788c */ /* 0x002fcc000bf06270 */
[----:B------:R-:W-:-:S05]  /*3730*/  PLOP3.LUT P0, PT, PT, PT, UP0, 0x80, 0x8 ;  /* 0x000000000008781c */ /* 0x000fca0003f0f008 */
[----:B------:R-:W-:-:S08]  /*3740*/  @UP0 ULEA UR6, UR21, UR8, 0x3 ;  /* 0x0000000815060291 */ /* 0x000fd0000f8e18ff */
[----:B------:R-:W-:-:S04]  /*3750*/  @P0 SHF.L.U32 R0, R2, 0x1f, RZ ;  /* 0x0000001f02000819 */ /* 0x000fc800000006ff */
[----:B------:R1:W2:Y:S01]  /*3760*/  @P0 SYNCS.PHASECHK.TRANS64.TRYWAIT P2, [UR6], R0 ;  /* 0x00000000ff0005a7 */ /* 0x0002a20008041106 */
[----:B------:R-:W3:Y:S02]  /*3770*/  SYNCS.PHASECHK.TRANS64.TRYWAIT P0, [UR10+0xe0], R4 ;  /* 0x0000e004ff0075a7 */ /* 0x000ee4000800110a */
[----:B-123--:R-:W-:Y:S05]  /*3780*/  @!P0 BRA `(.L_x_70) ;  /* 0x0000006400688947 */ /* 0x00efea0003800000 */
.L_x_172:
[----:B------:R-:W-:Y:S01]  /*3790*/  UMOV UR19, UR20 ;  /* 0x0000001400137c82 */ /* 0x000fe20008000000 */
[----:B------:R-:W-:Y:S05]  /*37a0*/  BRA.U !UP0, `(.L_x_71) ;  /* 0x0000000108987547 */ /* 0x000fea000b800000 */
[----:B------:R-:W-:Y:S02]  /*37b0*/  UIADD3 UR19, UPT, UPT, UR23, UR20, URZ ;  /* 0x0000001417137290 */ /* 0x000fe4000fffe0ff */
[----:B------:R-:W-:Y:S01]  /*37c0*/  UPLOP3.LUT UP3, UPT, UPT, UPT, UPT, 0x40, 0x4 ;  /* 0x000000000004789c */ /* 0x000fe20003f6e870 */
[----:B------:R-:W-:Y:S01]  /*37d0*/  UMOV UR18, UR7 ;  /* 0x0000000700127c82 */ /* 0x000fe20008000000 */
[----:B------:R-:W-:-:S09]  /*37e0*/  UMOV UR17, UR21 ;  /* 0x0000001500117c82 */ /* 0x000fd20008000000 */
.L_x_74:
[----:B--2---:R-:W-:Y:S01]  /*37f0*/  ULEA UR9, UR17, UR8, 0x3 ;  /* 0x0000000811097291 */ /* 0x004fe2000f8e18ff */
[----:B---3--:R-:W-:Y:S11]  /*3800*/  @P2 BRA `(.L_x_72) ;  /* 0x00000000000c2947 */ /* 0x008ff60003800000 */
[----:B-1----:R-:W-:Y:S04]  /*3810*/  SHF.L.U32 R4, R2, 0x1f, RZ ;  /* 0x0000001f02047819 */ /* 0x002fe800000006ff */
[----:B------:R-:W1:Y:S02]  /*3820*/  SYNCS.PHASECHK.TRANS64.TRYWAIT P0, [UR9], R4 ;  /* 0x00000004ff0075a7 */ /* 0x000e640008001109 */
[----:B-1----:R-:W-:Y:S05]  /*3830*/  @!P0 BRA `(.L_x_73) ;  /* 0x0000006400548947 */ /* 0x002fea0003800000 */
.L_x_72:
[----:B------:R-:W-:Y:S01]  /*3840*/  UISETP.NE.AND UP0, UPT, UR18, 0x1, UPT ;  /* 0x000000011200788c */ /* 0x000fe2000bf05270 */
[----:B------:R-:W-:Y:S01]  /*3850*/  PLOP3.LUT P2, PT, PT, PT, PT, 0x80, 0x8 ;  /* 0x000000000008781c */ /* 0x000fe20003f4f070 */
[----:B------:R-:W-:Y:S02]  /*3860*/  UIADD3 UR21, UPT, UPT, UR17, 0x1, URZ ;  /* 0x0000000111157890 */ /* 0x000fe4000fffe0ff */
[----:B------:R-:W-:Y:S02]  /*3870*/  ULEA UR30, UR17, UR15, 0x9 ;  /* 0x0000000f111e7291 */ /* 0x000fe4000f8e48ff */
[----:B------:R-:W-:Y:S01]  /*3880*/  UISETP.NE.AND UP1, UPT, UR21, 0x5, UPT ;  /* 0x000000051500788c */ /* 0x000fe2000bf25270 */
[----:B------:R-:W-:Y:S01]  /*3890*/  PLOP3.LUT P0, PT, PT, PT, UP0, 0x80, 0x8 ;  /* 0x000000000008781c */ /* 0x000fe20003f0f008 */
[----:B------:R-:W-:Y:S02]  /*38a0*/  ULEA UR32, UR17, UR14, 0x8 ;  /* 0x0000000e11207291 */ /* 0x000fe4000f8e40ff */
[----:B------:R-:W-:Y:S02]  /*38b0*/  USEL UR16, URZ, 0x1, UP1 ;  /* 0x00000001ff107887 */ /* 0x000fe40008800000 */
[----:B------:R-:W-:Y:S02]  /*38c0*/  USEL UR21, UR21, URZ, UP1 ;  /* 0x000000ff15157287 */ /* 0x000fe40008800000 */
[----:B------:R-:W-:Y:S02]  /*38d0*/  UIADD3 UR36, UPT, UPT, UR30, 0x2, URZ ;  /* 0x000000021e247890 */ /* 0x000fe4000fffe0ff */
[----:B------:R-:W-:Y:S01]  /*38e0*/  @UP0 ULEA UR6, UR21, UR8, 0x3 ;  /* 0x0000000815060291 */ /* 0x000fe2000f8e18ff */
[----:B------:R-:W-:Y:S01]  /*38f0*/  LOP3.LUT R2, R2, UR16, RZ, 0x3c, !PT ;  /* 0x0000001002027c12 */ /* 0x000fe2000f8e3cff */
[----:B------:R-:W-:Y:S02]  /*3900*/  UIADD3 UR34, UPT, UPT, UR32, 0x2, URZ ;  /* 0x0000000220227890 */ /* 0x000fe4000fffe0ff */
[----:B------:R-:W-:Y:S01]  /*3910*/  UIADD3 UR9, UPT, UPT, UR9, 0x28, URZ ;  /* 0x0000002809097890 */ /* 0x000fe2000fffe0ff */
[----:B-1----:R-:W-:Y:S01]  /*3920*/  @P0 SHF.L.U32 R0, R2, 0x1f, RZ ;  /* 0x0000001f02000819 */ /* 0x002fe200000006ff */
[----:B------:R-:W-:Y:S01]  /*3930*/  UMOV UR31, 0x80004020 ;  /* 0x80004020001f7882 */ /* 0x000fe20000000000 */
[----:B------:R-:W-:Y:S01]  /*3940*/  UMOV UR33, 0x80004020 ;  /* 0x8000402000217882 */ /* 0x000fe20000000000 */
[----:B------:R-:W-:Y:S01]  /*3950*/  UMOV UR37, 0x80004020 ;  /* 0x8000402000257882 */ /* 0x000fe20000000000 */
[----:B------:R2:W3:Y:S01]  /*3960*/  @P0 SYNCS.PHASECHK.TRANS64.TRYWAIT P2, [UR6], R0 ;  /* 0x00000000ff0005a7 */ /* 0x0004e20008041106 */
[----:B------:R-:W-:Y:S01]  /*3970*/  UIADD3 UR20, UPT, UPT, UR20, 0x1, URZ ;  /* 0x0000000114147890 */ /* 0x000fe2000fffe0ff */
[----:B------:R2:W-:Y:S01]  /*3980*/  UTCHMMA.2CTA gdesc[UR32], gdesc[UR30], tmem[UR11], tmem[UR28], idesc[UR29], UP3 ;  /* 0x00ff1c1e200075ea */ /* 0x0005e20009a0000b */
[----:B------:R-:W-:Y:S02]  /*3990*/  UIADD3 UR18, UPT, UPT, UR18, -0x1, URZ ;  /* 0xffffffff12127890 */ /* 0x000fe4000fffe0ff */
[----:B------:R-:W-:Y:S02]  /*39a0*/  UISETP.NE.AND UP0, UPT, UR20, UR19, UPT ;  /* 0x000000131400728c */ /* 0x000fe4000bf05270 */
[----:B------:R-:W-:Y:S01]  /*39b0*/  UPLOP3.LUT UP3, UPT, UPT, UPT, UPT, 0x80, 0x8 ;  /* 0x000000000008789c */ /* 0x000fe20003f6f070 */
[----:B------:R-:W-:Y:S01]  /*39c0*/  UMOV UR35, 0x80004020 ;  /* 0x8000402000237882 */ /* 0x000fe20000000000 */
[----:B------:R-:W-:Y:S01]  /*39d0*/  UMOV UR17, UR21 ;  /* 0x0000001500117c82 */ /* 0x000fe20008000000 */
[----:B------:R2:W-:Y:S01]  /*39e0*/  UTCHMMA.2CTA gdesc[UR34], gdesc[UR36], tmem[UR11], tmem[UR26], idesc[UR27], UPT ;  /* 0x00ff1a24220075ea */ /* 0x0005e2000ba0000b */
[----:B------:R2:W-:Y:S03]  /*39f0*/  UTCBAR.2CTA.MULTICAST [UR9], URZ, UR13 ;  /* 0x000000ff090073e9 */ /* 0x0005e6000820080d */
[----:B------:R-:W-:Y:S05]  /*3a00*/  BRA.U UP0, `(.L_x_74) ;  /* 0xfffffffd00787547 */ /* 0x000fea000b83ffff */
.L_x_71:
[----:B------:R-:W-:Y:S01]  /*3a10*/  UIADD3 UR10, UPT, UPT, UR10, 0xc0, URZ ;  /* 0x000000c00a0a7890 */ /* 0x000fe2000fffe0ff */
[----:B------:R-:W-:-:S08]  /*3a20*/  UMOV UR20, UR19 ;  /* 0x0000001300147c82 */ /* 0x000fd00008000000 */
[----:B------:R4:W-:Y:S01]  /*3a30*/  UTCBAR.2CTA.MULTICAST [UR10], URZ, UR12 ;  /* 0x000000ff0a0073e9 */ /* 0x0009e2000820080c */
[----:B------:R-:W-:Y:S02]  /*3a40*/  NOP ;  /* 0x0000000000007918 */ /* 0x000fe40000000000 */
.L_x_69:
[----:B------:R-:W-:Y:S01]  /*3a50*/  UIADD3 UR22, UPT, UPT, UR22, 0x1, URZ ;  /* 0x0000000116167890 */ /* 0x000fe2000fffe0ff */
[----:B------:R-:W-:-:S03]  /*3a60*/  ISETP.NE.AND P0, PT, R8, 0x2, PT ;  /* 0x000000020800780c */ /* 0x000fc60003f05270 */
[----:B------:R-:W-:Y:S01]  /*3a70*/  UISETP.NE.AND UP0, UPT, UR22, 0x4, UPT ;  /* 0x000000041600788c */ /* 0x000fe2000bf05270 */
[----:B-12---:R-:W-:Y:S02]  /*3a80*/  SEL R0, RZ, 0x1, P0 ;  /* 0x00000001ff007807 */ /* 0x006fe40000000000 */
[----:B------:R-:W-:Y:S01]  /*3a90*/  SEL R8, R8, RZ, P0 ;  /* 0x000000ff08087207 */ /* 0x000fe20000000000 */
[----:B------:R-:W-:Y:S01]  /*3aa0*/  USEL UR6, URZ, 0x1, UP0 ;  /* 0x00000001ff067887 */ /* 0x000fe20008000000 */
[----:B------:R-:W-:Y:S01]  /*3ab0*/  LOP3.LUT R3, R3, R0, RZ, 0x3c, !PT ;  /* 0x0000000003037212 */ /* 0x000fe200078e3cff */
[----:B------:R-:W-:-:S04]  /*3ac0*/  USEL UR22, UR22, URZ, UP0 ;  /* 0x000000ff16167287 */ /* 0x000fc80008000000 */
[----:B------:R-:W-:Y:S01]  /*3ad0*/  LOP3.LUT R9, R9, UR6, RZ, 0x3c, !PT ;  /* 0x0000000609097c12 */ /* 0x000fe2000f8e3cff */
[----:B------:R-:W-:Y:S07]  /*3ae0*/  @P1 BRA `(.L_x_75) ;  /* 0xfffffff800b01947 */ /* 0x000fee000383ffff */
[----:B------:R-:W1:Y:S01]  /*3af0*/  S2UR UR6, SR_CgaCtaId ;  /* 0x00000000000679c3 */ /* 0x000e620000008800 */
[----:B------:R-:W-:Y:S01]  /*3b00*/  ELECT P0, URZ, PT ;  /* 0x0000000000ff782f */ /* 0x000fe20003800000 */
[----:B------:R-:W-:Y:S01]  /*3b10*/  HFMA2 R0, -RZ, RZ, 0, 5.9604644775390625e-08 ;  /* 0x00000001ff007431 */ /* 0x000fe200000001ff */
[----:B------:R-:W-:-:S05]  /*3b20*/  UMOV UR7, 0x40 ;  /* 0x0000004000077882 */ /* 0x000fca0000000000 */
[----:B------:R-:W-:Y:S01]  /*3b30*/  UVIRTCOUNT.DEALLOC.SMPOOL 0x80 ;  /* 0x000000800000784c */ /* 0x000fe20000000000 */
[----:B------:R-:W-:Y:S02]  /*3b40*/  UISETP.NE.AND UP0, UPT, UR5, URZ, UPT ;  /* 0x000000ff0500728c */ /* 0x000fe4000bf05270 */
[----:B-1----:R-:W-:-:S09]  /*3b50*/  ULEA UR6, UR6, UR7, 0x18 ;  /* 0x0000000706067291 */ /* 0x002fd2000f8ec0ff */
[----:B------:R1:W-:Y:S01]  /*3b60*/  @P0 STS.U8 [UR6+0x1c], R0 ;  /* 0x00001c00ff000988 */ /* 0x0003e20008000006 */
[----:B------:R-:W-:Y:S05]  /*3b70*/  BRA.U UP0, `(.L_x_76) ;  /* 0x0000000100a07547 */ /* 0x000fea000b800000 */
[----:B------:R-:W-:Y:S01]  /*3b80*/  UIADD3 UR5, UPT, UPT, UR8, 0xe0, URZ ;  /* 0x000000e008057890 */ /* 0x000fe2000fffe0ff */
[----:B------:R-:W-:-:S03]  /*3b90*/  SHF.L.U32 R2, R9, 0x1f, RZ ;  /* 0x0000001f09027819 */ /* 0x000fc600000006ff */
[----:B------:R-:W-:-:S09]  /*3ba0*/  ULEA UR7, UR22, UR5, 0x3 ;  /* 0x0000000516077291 */ /* 0x000fd2000f8e18ff */
[----:B------:R-:W2:Y:S02]  /*3bb0*/  SYNCS.PHASECHK.TRANS64.TRYWAIT P0, [UR7], R2 ;  /* 0x00000002ff0075a7 */ /* 0x000ea40008001107 */
[----:B--2---:R-:W-:Y:S05]  /*3bc0*/  @!P0 BRA `(.L_x_77) ;  /* 0x0000006000888947 */ /* 0x004fea0003800000 */
.L_x_175:
[----:B------:R-:W-:-:S04]  /*3bd0*/  UIADD3 UR9, UPT, UPT, UR22, 0x1, URZ ;  /* 0x0000000116097890 */ /* 0x000fc8000fffe0ff */
[----:B------:R-:W-:-:S04]  /*3be0*/  UISETP.NE.AND UP1, UPT, UR9, 0x4, UPT ;  /* 0x000000040900788c */ /* 0x000fc8000bf25270 */
[----:B----4-:R-:W-:Y:S02]  /*3bf0*/  USEL UR10, URZ, 0x1, UP1 ;  /* 0x00000001ff0a7887 */ /* 0x010fe40008800000 */
[----:B------:R-:W-:-:S04]  /*3c00*/  USEL UR9, UR9, URZ, UP1 ;  /* 0x000000ff09097287 */ /* 0x000fc80008800000 */
[----:B------:R-:W-:Y:S01]  /*3c10*/  ULEA UR7, UR9, UR5, 0x3 ;  /* 0x0000000509077291 */ /* 0x000fe2000f8e18ff */
[----:B-1----:R-:W-:-:S04]  /*3c20*/  LOP3.LUT R2, R9, UR10, RZ, 0x3c, !PT ;  /* 0x0000000a09027c12 */ /* 0x002fc8000f8e3cff */
[----:B------:R-:W-:-:S04]  /*3c30*/  SHF.L.U32 R3, R2, 0x1f, RZ ;  /* 0x0000001f02037819 */ /* 0x000fc800000006ff */
[----:B------:R-:W1:Y:S02]  /*3c40*/  SYNCS.PHASECHK.TRANS64.TRYWAIT P0, [UR7], R3 ;  /* 0x00000003ff0075a7 */ /* 0x000e640008001107 */
[----:B-1----:R-:W-:Y:S05]  /*3c50*/  @!P0 BRA `(.L_x_78) ;  /* 0x00000060007c8947 */ /* 0x002fea0003800000 */
.L_x_177:
        /* <DEDUP_REMOVED lines=9> */
.L_x_179:
[----:B------:R-:W-:-:S04]  /*3cf0*/  UIADD3 UR9, UPT, UPT, UR9, 0x1, URZ ;  /* 0x0000000109097890 */ /* 0x000fc8000fffe0ff */
[----:B------:R-:W-:-:S04]  /*3d00*/  UISETP.NE.AND UP1, UPT, UR9, 0x4, UPT ;  /* 0x000000040900788c */ /* 0x000fc8000bf25270 */
[----:B------:R-:W-:Y:S02]  /*3d10*/  USEL UR7, URZ, 0x1, UP1 ;  /* 0x00000001ff077887 */ /* 0x000fe40008800000 */
[----:B------:R-:W-:-:S04]  /*3d20*/  USEL UR9, UR9, URZ, UP1 ;  /* 0x000000ff09097287 */ /* 0x000fc80008800000 */
[----:B------:R-:W-:Y:S01]  /*3d30*/  ULEA UR9, UR9, UR5, 0x3 ;  /* 0x0000000509097291 */ /* 0x000fe2000f8e18ff */
[----:B------:R-:W-:-:S04]  /*3d40*/  LOP3.LUT R2, R2, UR7, RZ, 0x3c, !PT ;  /* 0x0000000702027c12 */ /* 0x000fc8000f8e3cff */
[----:B------:R-:W-:Y:S01]  /*3d50*/  SHF.L.U32 R2, R2, 0x1f, RZ ;  /* 0x0000001f02027819 */ /* 0x000fe200000006ff */
[----:B-1----:R-:W-:-:S04]  /*3d60*/  IMAD.U32 R0, RZ, RZ, UR9 ;  /* 0x00000009ff007e24 */ /* 0x002fc8000f8e00ff */
[----:B------:R1:W2:Y:S03]  /*3d70*/  SYNCS.PHASECHK.TRANS64.TRYWAIT P0, [R0+URZ], R2 ;  /* 0x00000002000075a7 */ /* 0x0002a600080011ff */
[----:B--2---:R-:W-:Y:S05]  /*3d80*/  @!P0 NANOSLEEP.SYNCS 0x989680 ;  /* 0x009896800000895d */ /* 0x004fea0003900000 */
[----:B------:R-:W2:Y:S02]  /*3d90*/  @!P0 SYNCS.PHASECHK.TRANS64 P0, [R0+URZ], R2 ;  /* 0x00000002000085a7 */ /* 0x000ea400080010ff */
[----:B--2---:R-:W-:Y:S05]  /*3da0*/  @P0 BRA `(.L_x_80) ;  /* 0x0000000000200947 */ /* 0x004fea0003800000 */
.L_x_81:
[----:B--2---:R2:W4:Y:S02]  /*3db0*/  SYNCS.PHASECHK.TRANS64.TRYWAIT P0, [R0+URZ], R2 ;  /* 0x00000002000075a7 */ /* 0x00452400080011ff */
[----:B----4-:R-:W-:Y:S05]  /*3dc0*/  @!P0 NANOSLEEP.SYNCS 0x989680 ;  /* 0x009896800000895d */ /* 0x010fea0003900000 */
[----:B------:R-:W4:Y:S02]  /*3dd0*/  @!P0 SYNCS.PHASECHK.TRANS64 P0, [R0+URZ], R2 ;  /* 0x00000002000085a7 */ /* 0x000f2400080010ff */
[----:B----4-:R-:W-:Y:S05]  /*3de0*/  @!P0 BRA `(.L_x_81) ;  /* 0xfffffffc00f08947 */ /* 0x010fea000383ffff */
[----:B------:R-:W-:Y:S05]  /*3df0*/  BRA `(.L_x_80) ;  /* 0x00000000000c7947 */ /* 0x000fea0003800000 */
.L_x_76:
[----:B------:R-:W-:-:S04]  /*3e00*/  UIADD3 UR5, UPT, UPT, UR8, 0x120, URZ ;  /* 0x0000012008057890 */ /* 0x000fc8000fffe0ff */
[----:B------:R-:W-:-:S09]  /*3e10*/  UPRMT UR5, UR4, 0x654, UR5 ;  /* 0x0000065404057896 */ /* 0x000fd20008000005 */
[----:B------:R-:W-:Y:S03]  /*3e20*/  SYNCS.ARRIVE.TRANS64.RED.A1T0 RZ, [UR5], RZ ;  /* 0x000000ffffff79a7 */ /* 0x000fe60008100405 */
.L_x_80:
[----:B-12---:R-:W-:Y:S01]  /*3e30*/  SHF.L.U32 R2, RZ, 0x1f, RZ ;  /* 0x0000001fff027819 */ /* 0x006fe200000006ff */
[----:B------:R-:W-:Y:S01]  /*3e40*/  UIADD3 UR5, UPT, UPT, UR8, 0x120, URZ ;  /* 0x0000012008057890 */ /* 0x000fe2000fffe0ff */
[----:B------:R-:W-:Y:S02]  /*3e50*/  PLOP3.LUT P0, PT, PT, PT, UP0, 0x80, 0x8 ;  /* 0x000000000008781c */ /* 0x000fe40003f0f008 */
[----:B------:R-:W1:Y:S02]  /*3e60*/  SYNCS.PHASECHK.TRANS64.TRYWAIT P1, [UR8+0x120], R2 ;  /* 0x00012002ff0075a7 */ /* 0x000e640008021108 */
[----:B-1----:R-:W-:Y:S09]  /*3e70*/  @!P1 BRA `(.L_x_82) ;  /* 0x0000006000249947 */ /* 0x002ff20003800000 */
.L_x_181:
[----:B------:R-:W-:Y:S01]  /*3e80*/  @!UP0 UPRMT UR5, UR4, 0x654, UR5 ;  /* 0x0000065404058896 */ /* 0x000fe20008000005 */
[----:B------:R-:W-:Y:S02]  /*3e90*/  UMOV UR8, 0xffff ;  /* 0x0000ffff00087882 */ /* 0x000fe40000000000 */
[----:B------:R-:W-:-:S06]  /*3ea0*/  UMOV UR4, 0x1 ;  /* 0x0000000100047882 */ /* 0x000fcc0000000000 */
[----:B------:R-:W-:Y:S01]  /*3eb0*/  @!P0 SYNCS.ARRIVE.TRANS64.RED.A1T0 RZ, [UR5], RZ ;  /* 0x000000ffffff89a7 */ /* 0x000fe20008100405 */
[----:B------:R-:W-:Y:S01]  /*3ec0*/  NOP ;  /* 0x0000000000007918 */ /* 0x000fe20000000000 */
[----:B-1----:R-:W1:Y:S01]  /*3ed0*/  LDS R0, [UR6+0x14] ;  /* 0x00001406ff007984 */ /* 0x002e620008000800 */
[----:B------:R-:W-:-:S04]  /*3ee0*/  ULOP3.LUT UR5, UR24, 0xffff, URZ, 0xc0, !UPT ;  /* 0x0000ffff18057892 */ /* 0x000fc8000f8ec0ff */
[----:B------:R-:W-:-:S04]  /*3ef0*/  USHF.R.U32.HI UR5, URZ, 0x5, UR5 ;  /* 0x00000005ff057899 */ /* 0x000fc80008011605 */
[----:B------:R-:W-:Y:S02]  /*3f00*/  USHF.L.U32 UR8, UR8, UR5, URZ ;  /* 0x0000000508087299 */ /* 0x000fe400080006ff */
[----:B------:R-:W-:-:S04]  /*3f10*/  USHF.L.U32 UR4, UR4, UR5, URZ ;  /* 0x0000000504047299 */ /* 0x000fc800080006ff */
[----:B-1----:R-:W-:-:S04]  /*3f20*/  LOP3.LUT R0, R0, UR8, RZ, 0xc0, !PT ;  /* 0x0000000800007c12 */ /* 0x002fc8000f8ec0ff */
[----:B------:R-:W-:-:S13]  /*3f30*/  ISETP.NE.AND P0, PT, R0, UR8, PT ;  /* 0x0000000800007c0c */ /* 0x000fda000bf05270 */
[----:B------:R-:W-:Y:S05]  /*3f40*/  @P0 BRA `(.L_x_83) ;  /* 0x0000000000580947 */ /* 0x000fea0003800000 */
[----:B------:R-:W1:Y:S02]  /*3f50*/  LDS R0, [UR6+0x18] ;  /* 0x00001806ff007984 */ /* 0x000e640008000800 */
[----:B-1----:R-:W-:-:S04]  /*3f60*/  LOP3.LUT R0, R0, UR4, RZ, 0xc0, !PT ;  /* 0x0000000400007c12 */ /* 0x002fc8000f8ec0ff */
[----:B------:R-:W-:-:S13]  /*3f70*/  ISETP.NE.AND P0, PT, R0, UR4, PT ;  /* 0x0000000400007c0c */ /* 0x000fda000bf05270 */
[----:B------:R-:W-:Y:S05]  /*3f80*/  @P0 BRA `(.L_x_84) ;  /* 0x00000000003c0947 */ /* 0x000fea0003800000 */
[----:B------:R-:W1:Y:S01]  /*3f90*/  S2R R2, SR_LANEID ;  /* 0x0000000000027919 */ /* 0x000e620000000000 */
[----:B------:R-:W-:Y:S01]  /*3fa0*/  ULOP3.LUT UR8, URZ, UR8, URZ, 0x33, !UPT ;  /* 0x00000008ff087292 */ /* 0x000fe2000f8e33ff */
[----:B------:R-:W-:Y:S02]  /*3fb0*/  VOTEU.ANY UR7, UPT, PT ;  /* 0x0000000000077886 */ /* 0x000fe400038e0100 */
[----:B------:R-:W-:-:S03]  /*3fc0*/  UFLO.U32 UR7, UR7 ;  /* 0x00000007000772bd */ /* 0x000fc600080e0000 */
[----:B------:R-:W-:-:S04]  /*3fd0*/  IMAD.U32 R0, RZ, RZ, UR8 ;  /* 0x00000008ff007e24 */ /* 0x000fc8000f8e00ff */
[----:B------:R2:W3:Y:S02]  /*3fe0*/  REDUX UR5, R0 ;  /* 0x00000000000573c4 */ /* 0x0004e40000000000 */
[----:B------:R1:W-:Y:S02]  /*3ff0*/  UTCATOMSWS.AND URZ, UR8 ;  /* 0x0000000800ff79e3 */ /* 0x0003e40008000000 */
[----:B-1----:R-:W-:Y:S02]  /*4000*/  ISETP.EQ.U32.AND P0, PT, R2, UR7, PT ;  /* 0x0000000702007c0c */ /* 0x002fe4000bf02070 */
[----:B--2---:R-:W-:Y:S02]  /*4010*/  LOP3.LUT R0, RZ, UR4, RZ, 0x33, !PT ;  /* 0x00000004ff007c12 */ /* 0x004fe4000f8e33ff */
[----:B---3--:R-:W-:Y:S02]  /*4020*/  MOV R2, UR5 ;  /* 0x0000000500027c02 */ /* 0x008fe40008000f00 */
[----:B------:R-:W1:Y:S07]  /*4030*/  REDUX UR4, R0 ;  /* 0x00000000000473c4 */ /* 0x000e6e0000000000 */
[----:B------:R2:W-:Y:S01]  /*4040*/  @P0 ATOMS.AND RZ, [UR6+0x14], R2 ;  /* 0x00001402ffff098c */ /* 0x0005e2000a800006 */
[----:B-1----:R-:W-:-:S05]  /*4050*/  IMAD.U32 R0, RZ, RZ, UR4 ;  /* 0x00000004ff007e24 */ /* 0x002fca000f8e00ff */
[----:B------:R2:W-:Y:S01]  /*4060*/  @P0 ATOMS.AND RZ, [UR6+0x18], R0 ;  /* 0x00001800ffff098c */ /* 0x0005e2000a800006 */
[----:B------:R-:W-:Y:S05]  /*4070*/  BRA `(.L_x_85) ;  /* 0x0000000000147947 */ /* 0x000fea0003800000 */
.L_x_84:
[----:B------:R-:W-:Y:S02]  /*4080*/  MOV R2, 0x40a0 ;  /* 0x000040a000027802 */ /* 0x000fe40000000f00 */
[----:B---345:R-:W-:Y:S05]  /*4090*/  CALL.REL.NOINC `($__internal_0_$__cuda_sm10x_tcgen05_guardrail_trap_col_being_dealloced_not_returned_by_alloc) ;  /* 0x0000006400047944 */ /* 0x038fea0003c00000 */
[----:B------:R-:W-:Y:S05]  /*40a0*/  BRA `(.L_x_85) ;  /* 0x0000000000087947 */ /* 0x000fea0003800000 */
.L_x_83:
[----:B------:R-:W-:Y:S02]  /*40b0*/  MOV R2, 0x40d0 ;  /* 0x000040d000027802 */ /* 0x000fe40000000f00 */
[----:B---345:R-:W-:Y:S05]  /*40c0*/  CALL.REL.NOINC `($__internal_2_$__cuda_sm10x_tcgen05_guardrail_trap_unallocated_columns_being_dealloced) ;  /* 0x0000006400107944 */ /* 0x038fea0003c00000 */
.L_x_85:
[----:B------:R-:W-:Y:S01]  /*40d0*/  NOP ;  /* 0x0000000000007918 */ /* 0x000fe20000000000 */
[----:B----4-:R-:W-:Y:S05]  /*40e0*/  EXIT ;  /* 0x000000000000794d */ /* 0x010fea0003800000 */
.L_x_56:
[----:B------:R-:W-:-:S09]  /*40f0*/  UISETP.NE.OR UP5, UPT, UR10, 0x3, !UP5 ;  /* 0x000000030a00788c */ /* 0x000fd2000efa5670 */
[----:B------:R-:W-:Y:S05]  /*4100*/  BRA.U UP5, `(.L_x_86) ;  /* 0x0000001105747547 */ /* 0x000fea000b800000 */
[----:B------:R-:W1:Y:S01]  /*4110*/  LDC R0, c[0x0][0xb30] ;  /* 0x0002cc00ff007b82 */ /* 0x000e620000000800 */
[----:B------:R-:W2:Y:S01]  /*4120*/  LDCU.64 UR8, c[0x0][0x888] ;  /* 0x00011100ff0877ac */ /* 0x000ea20008000a00 */
[----:B------:R-:W-:Y:S02]  /*4130*/  HFMA2 R27, -RZ, RZ, 0, 0 ;  /* 0x00000000ff1b7431 */ /* 0x000fe400000001ff */
[----:B------:R-:W-:Y:S01]  /*4140*/  IMAD.MOV.U32 R29, RZ, RZ, 0x1 ;  /* 0x00000001ff1d7424 */ /* 0x000fe200078e00ff */
[----:B------:R-:W-:Y:S01]  /*4150*/  MOV R25, 0x2000 ;  /* 0x0000200000197802 */ /* 0x000fe20000000f00 */
[----:B------:R-:W3:Y:S01]  /*4160*/  LDCU.64 UR4, c[0x0][0x890] ;  /* 0x00011200ff0477ac */ /* 0x000ee20008000a00 */
[----:B------:R-:W-:Y:S01]  /*4170*/  IMAD.MOV.U32 R28, RZ, RZ, RZ ;  /* 0x000000ffff1c7224 */ /* 0x000fe200078e00ff */
[----:B------:R-:W4:Y:S01]  /*4180*/  LDC R24, c[0x0][0x370] ;  /* 0x0000dc00ff187b82 */ /* 0x000f220000000800 */
[----:B------:R-:W-:Y:S01]  /*4190*/  UMOV UR7, 0x400 ;  /* 0x0000040000077882 */ /* 0x000fe20000000000 */
[----:B------:R-:W-:-:S02]  /*41a0*/  UPLOP3.LUT UP1, UPT, UPT, UPT, UPT, 0x40, 0x4 ;  /* 0x000000000004789c */ /* 0x000fc40003f2e870 */
[----:B------:R-:W-:-:S04]  /*41b0*/  ULEA UR7, UR37, UR7, 0x18 ;  /* 0x0000000725077291 */ /* 0x000fc8000f8ec0ff */
[----:B------:R-:W4:Y:S01]  /*41c0*/  LDC R3, c[0x0][0xb0c] ;  /* 0x0002c300ff037b82 */ /* 0x000f220000000800 */
[----:B------:R-:W-:Y:S02]  /*41d0*/  UIADD3 UR13, UPT, UPT, UR7, 0x68, URZ ;  /* 0x00000068070d7890 */ /* 0x000fe4000fffe0ff */
[----:B--2---:R-:W-:Y:S02]  /*41e0*/  UISETP.NE.U32.AND UP3, UPT, UR8, URZ, UPT ;  /* 0x000000ff0800728c */ /* 0x004fe4000bf65070 */
[----:B------:R-:W-:Y:S02]  /*41f0*/  UIADD3 UR41, UPT, UPT, UR7, 0x50, URZ ;  /* 0x0000005007297890 */ /* 0x000fe4000fffe0ff */
[----:B---3--:R-:W-:Y:S01]  /*4200*/  UISETP.NE.U32.AND UP4, UPT, UR4, URZ, UPT ;  /* 0x000000ff0400728c */ /* 0x008fe2000bf85070 */
[----:B------:R-:W2:Y:S01]  /*4210*/  LDC R18, c[0x0][0xb20] ;  /* 0x0002c800ff127b82 */ /* 0x000ea20000000800 */
[----:B-1----:R-:W-:Y:S01]  /*4220*/  ISETP.NE.AND P1, PT, R0, 0x1, PT ;  /* 0x000000010000780c */ /* 0x002fe20003f25270 */
[----:B------:R-:W-:-:S02]  /*4230*/  UISETP.NE.AND.EX UP3, UPT, UR9, URZ, UPT, UP3 ;  /* 0x000000ff0900728c */ /* 0x000fc4000bf65330 */
[----:B------:R-:W-:Y:S02]  /*4240*/  UIADD3 UR33, UPT, UPT, UR7, 0x58, URZ ;  /* 0x0000005807217890 */ /* 0x000fe4000fffe0ff */
[----:B------:R-:W-:Y:S02]  /*4250*/  UIADD3 UR25, UPT, UPT, UR7, 0x60, URZ ;  /* 0x0000006007197890 */ /* 0x000fe4000fffe0ff */
[----:B------:R-:W1:Y:S01]  /*4260*/  LDC.64 R30, c[0x0][0x348] ;  /* 0x0000d200ff1e7b82 */ /* 0x000e620000000a00 */
[----:B------:R-:W-:Y:S02]  /*4270*/  UPRMT UR13, UR37, 0x654, UR13 ;  /* 0x00000654250d7896 */ /* 0x000fe4000800000d */
[----:B------:R-:W-:-:S05]  /*4280*/  UISETP.NE.AND.EX UP4, UPT, UR5, URZ, UPT, UP4 ;  /* 0x000000ff0500728c */ /* 0x000fca000bf85340 */
[----:B------:R-:W3:Y:S08]  /*4290*/  LDC.64 R16, c[0x0][0xb10] ;  /* 0x0002c400ff107b82 */ /* 0x000ef00000000a00 */
[----:B------:R-:W1:Y:S08]  /*42a0*/  LDC.64 R6, c[0x0][0xb18] ;  /* 0x0002c600ff067b82 */ /* 0x000e700000000a00 */
[----:B------:R-:W1:Y:S08]  /*42b0*/  LDC.64 R4, c[0x0][0xb28] ;  /* 0x0002ca00ff047b82 */ /* 0x000e700000000a00 */
[----:B--2-4-:R-:W1:Y:S02]  /*42c0*/  LDC R19, c[0x0][0x374] ;  /* 0x0000dd00ff137b82 */ /* 0x014e640000000800 */
.L_x_97:
[C---:B------:R-:W-:Y:S02]  /*42d0*/  LEA R0, R28.reuse, UR7, 0x3 ;  /* 0x000000071c007c11 */ /* 0x040fe4000f8e18ff */
[----:B------:R-:W-:Y:S02]  /*42e0*/  SHF.L.U32 R2, R27, 0x1f, RZ ;  /* 0x0000001f1b027819 */ /* 0x000fe400000006ff */
[----:B------:R-:W-:Y:S02]  /*42f0*/  LEA R20, R28, UR7, 0x4 ;  /* 0x000000071c147c11 */ /* 0x000fe4000f8e20ff */
[----:B--2---:R-:W2:Y:S02]  /*4300*/  SYNCS.PHASECHK.TRANS64.TRYWAIT P0, [R0+URZ+0xa0], R2 ;  /* 0x0000a002000075a7 */ /* 0x004ea400080011ff */
[----:B--2---:R-:W-:Y:S05]  /*4310*/  @!P0 BRA `(.L_x_87) ;  /* 0x0000005c00148947 */ /* 0x004fea0003800000 */
.L_x_182:
[----:B------:R-:W-:Y:S01]  /*4320*/  ISETP.GE.AND P0, PT, R40, 0x1, PT ;  /* 0x000000012800780c */ /* 0x000fe20003f06270 */
[----:B------:R-:W4:Y:S01]  /*4330*/  LDS.128 R20, [R20+0x130] ;  /* 0x0001300014147984 */ /* 0x000f220000000c00 */
[----:B--2---:R-:W-:Y:S01]  /*4340*/  VIADD R0, R0, 0xb0 ;  /* 0x000000b000007836 */ /* 0x004fe20000000000 */
[----:B------:R-:W-:Y:S01]  /*4350*/  @!PT LDS RZ, [RZ] ;  /* 0x00000000fffff984 */ /* 0x000fe20000000800 */
[----:B------:R-:W-:Y:S01]  /*4360*/  @!PT LDS RZ, [RZ] ;  /* 0x00000000fffff984 */ /* 0x000fe20000000800 */
[----:B------:R-:W-:Y:S01]  /*4370*/  @!PT LDS RZ, [RZ] ;  /* 0x00000000fffff984 */ /* 0x000fe20000000800 */
[----:B------:R-:W-:Y:S01]  /*4380*/  @!PT LDS RZ, [RZ] ;  /* 0x00000000fffff984 */ /* 0x000fe20000000800 */
[----:B------:R2:W-:Y:S06]  /*4390*/  MEMBAR.ALL.CTA ;  /* 0x0000000000007992 */ /* 0x0005ec0000008000 */
[----:B--2---:R-:W2:Y:S01]  /*43a0*/  FENCE.VIEW.ASYNC.S ;  /* 0x00000000000073c6 */ /* 0x004ea20000000000 */
[----:B------:R-:W-:Y:S04]  /*43b0*/  PRMT R0, RZ, 0x654, R0 ;  /* 0x00000654ff007816 */ /* 0x000fe80000000000 */
[----:B--2---:R2:W-:Y:S01]  /*43c0*/  SYNCS.ARRIVE.TRANS64.RED.A1T0 RZ, [R0+URZ], RZ ;  /* 0x000000ff00ff79a7 */ /* 0x0045e200081004ff */
[----:B----4-:R-:W-:Y:S11]  /*43d0*/  LOP3.LUT P3, RZ, R22, 0x1, RZ, 0xc0, !PT ;  /* 0x0000000116ff7812 */ /* 0x010ff6000786c0ff */
[----:B------:R-:W-:Y:S02]  /*43e0*/  @!UPT UIADD3 URZ, UPT, UPT, URZ, URZ, URZ ;  /* 0x000000fffffff290 */ /* 0x000fe4000fffe0ff */
[----:B------:R-:W-:Y:S02]  /*43f0*/  @P3 MOV R11, R20 ;  /* 0x00000014000b3202 */ /* 0x000fe40000000f00 */
[----:B------:R-:W-:Y:S01]  /*4400*/  @P3 LOP3.LUT R10, R21, 0xffff, RZ, 0xc0, !PT ;  /* 0x0000ffff150a3812 */ /* 0x000fe200078ec0ff */
[----:B--2---:R-:W-:Y:S06]  /*4410*/  @!P0 BRA `(.L_x_88) ;  /* 0x0000000000a48947 */ /* 0x004fec0003800000 */
[-C--:B-1----:R-:W-:Y:S01]  /*4420*/  IMAD.HI.U32 R0, R19, R7.reuse, RZ ;  /* 0x0000000713007227 */ /* 0x082fe200078e00ff */
[----:B------:R-:W-:Y:S02]  /*4430*/  ISETP.NE.AND P0, PT, R6, 0x1, PT ;  /* 0x000000010600780c */ /* 0x000fe40003f05270 */
[----:B------:R-:W-:Y:S01]  /*4440*/  ISETP.NE.AND P2, PT, R40, 0x1, PT ;  /* 0x000000012800780c */ /* 0x000fe20003f45270 */
[----:B---3--:R-:W-:Y:S01]  /*4450*/  IMAD.HI.U32 R9, R24, R16, RZ ;  /* 0x0000001018097227 */ /* 0x008fe200078e00ff */
[----:B------:R-:W-:Y:S02]  /*4460*/  SHF.R.U32.HI R0, RZ, R18, R0 ;  /* 0x00000012ff007219 */ /* 0x000fe40000011600 */
[----:B------:R-:W-:Y:S01]  /*4470*/  ISETP.NE.AND P4, PT, R3, 0x1, PT ;  /* 0x000000010300780c */ /* 0x000fe20003f85270 */
[----:B------:R-:W-:Y:S01]  /*4480*/  IMAD.HI.U32 R13, R10, R7, RZ ;  /* 0x000000070a0d7227 */ /* 0x000fe200078e00ff */
[----:B------:R-:W-:Y:S02]  /*4490*/  SHF.R.U32.HI R9, RZ, R17, R9 ;  /* 0x00000011ff097219 */ /* 0x000fe40000011609 */
[----:B------:R-:W-:Y:S01]  /*44a0*/  SEL R0, R19, R0, !P0 ;  /* 0x0000000013007207 */ /* 0x000fe20004000000 */
[----:B------:R-:W-:Y:S01]  /*44b0*/  IMAD.HI.U32 R12, R11, R16, RZ ;  /* 0x000000100b0c7227 */ /* 0x000fe200078e00ff */
[----:B------:R-:W-:Y:S03]  /*44c0*/  SEL R9, R24, R9, !P4 ;  /* 0x0000000918097207 */ /* 0x000fe60006000000 */
[-C--:B------:R-:W-:Y:S01]  /*44d0*/  IMAD.HI.U32 R8, R0, R4.reuse, RZ ;  /* 0x0000000400087227 */ /* 0x080fe200078e00ff */
[----:B------:R-:W-:Y:S03]  /*44e0*/  SHF.R.U32.HI R12, RZ, R17, R12 ;  /* 0x00000011ff0c7219 */ /* 0x000fe6000001160c */
[----:B------:R-:W-:Y:S01]  /*44f0*/  IMAD.HI.U32 R2, R9, R4, RZ ;  /* 0x0000000409027227 */ /* 0x000fe200078e00ff */
[-C--:B------:R-:W-:Y:S02]  /*4500*/  @P2 SHF.R.U32.HI R0, RZ, R5.reuse, R8 ;  /* 0x00000005ff002219 */ /* 0x080fe40000011608 */
[----:B------:R-:W-:Y:S02]  /*4510*/  SHF.R.U32.HI R8, RZ, R18, R13 ;  /* 0x00000012ff087219 */ /* 0x000fe4000001160d */
[----:B------:R-:W-:Y:S01]  /*4520*/  @P2 SHF.R.U32.HI R9, RZ, R5, R2 ;  /* 0x00000005ff092219 */ /* 0x000fe20000011602 */
[----:B------:R-:W-:Y:S01]  /*4530*/  IMAD R0, R40, R0, RZ ;  /* 0x0000000028007224 */ /* 0x000fe200078e02ff */
[----:B------:R-:W-:Y:S02]  /*4540*/  SEL R8, R10, R8, !P0 ;  /* 0x000000080a087207 */ /* 0x000fe40004000000 */
[----:B------:R-:W-:Y:S01]  /*4550*/  SEL R2, R11, R12, !P4 ;  /* 0x0000000c0b027207 */ /* 0x000fe20006000000 */
[----:B------:R-:W-:Y:S01]  /*4560*/  IMAD R12, R40, R9, RZ ;  /* 0x00000009280c7224 */ /* 0x000fe200078e02ff */
[C---:B------:R-:W-:Y:S01]  /*4570*/  ISETP.GE.AND P0, PT, R8.reuse, R0, PT ;  /* 0x000000000800720c */ /* 0x040fe20003f06270 */
[----:B------:R-:W-:Y:S03]  /*4580*/  IMAD.HI.U32 R0, R8, R4, RZ ;  /* 0x0000000408007227 */ /* 0x000fe600078e00ff */
[----:B------:R-:W-:Y:S02]  /*4590*/  ISETP.GE.OR P0, PT, R2, R12, P0 ;  /* 0x0000000c0200720c */ /* 0x000fe40000706670 */
[-C--:B------:R-:W-:Y:S04]  /*45a0*/  SHF.R.U32.HI R0, RZ, R5.reuse, R0 ;  /* 0x00000005ff007219 */ /* 0x080fe80000011600 */
[----:B------:R-:W-:Y:S05]  /*45b0*/  SEL R13, R8, R0, !P2 ;  /* 0x00000000080d7207 */ /* 0x000fea0005000000 */
[----:B------:R-:W-:Y:S02]  /*45c0*/  IMAD.MOV R12, RZ, RZ, -R13 ;  /* 0x000000ffff0c7224 */ /* 0x000fe400078e0a0d */
[----:B------:R-:W-:Y:S04]  /*45d0*/  @!P0 IMAD.HI.U32 R0, R2, R4, RZ ;  /* 0x0000000402008227 */ /* 0x000fe800078e00ff */
[----:B------:R-:W-:Y:S01]  /*45e0*/  IMAD R12, R40, R12, R8 ;  /* 0x0000000c280c7224 */ /* 0x000fe200078e0208 */
[----:B------:R-:W-:Y:S04]  /*45f0*/  @!P0 SHF.R.U32.HI R0, RZ, R5, R0 ;  /* 0x00000005ff008219 */ /* 0x000fe80000011600 */
[----:B------:R-:W-:Y:S04]  /*4600*/  @!P0 SEL R0, R2, R0, !P2 ;  /* 0x0000000002008207 */ /* 0x000fe80005000000 */
[----:B------:R-:W-:Y:S01]  /*4610*/  @!P0 IADD3 R13, PT, PT, R13, -R0, RZ ;  /* 0x800000000d0d8210 */ /* 0x000fe20007ffe0ff */
[----:B------:R-:W-:Y:S01]  /*4620*/  @!P0 IMAD R0, R9, R12, R0 ;  /* 0x0000000c09008224 */ /* 0x000fe200078e0200 */
[----:B------:R-:W-:Y:S01]  /*4630*/  IADD3 R9, PT, PT, -R8, RZ, RZ ;  /* 0x000000ff08097210 */ /* 0x000fe20007ffe1ff */
[--C-:B------:R-:W-:Y:S02]  /*4640*/  IMAD.MOV R12, RZ, RZ, -R2.reuse ;  /* 0x000000ffff0c7224 */ /* 0x100fe400078e0a02 */
[----:B------:R-:W-:Y:S02]  /*4650*/  @!P0 IMAD R8, R13, R40, R2 ;  /* 0x000000280d088224 */ /* 0x000fe400078e0202 */
[----:B------:R-:W-:Y:S02]  /*4660*/  @!P0 IMAD.MOV.U32 R2, RZ, RZ, R0 ;  /* 0x000000ffff028224 */ /* 0x000fe400078e0000 */
[----:B------:R-:W-:Y:S02]  /*4670*/  IMAD R11, R3, R12, R11 ;  /* 0x0000000c030b7224 */ /* 0x000fe400078e020b */
[----:B------:R-:W-:Y:S02]  /*4680*/  IMAD R10, R6, R9, R10 ;  /* 0x00000009060a7224 */ /* 0x000fe400078e020a */
[----:B------:R-:W-:Y:S02]  /*4690*/  IMAD R11, R2, R3, R11 ;  /* 0x00000003020b7224 */ /* 0x000fe400078e020b */
[----:B------:R-:W-:Y:S02]  /*46a0*/  IMAD R10, R8, R6, R10 ;  /* 0x00000006080a7224 */ /* 0x000fe400078e020a */
.L_x_88:
[----:B------:R-:W-:Y:S05]  /*46b0*/  BRA.U UP1, `(.L_x_89) ;  /* 0x0000000101107547 */ /* 0x000fea000b800000 */
[----:B------:R-:W-:Y:S04]  /*46c0*/  MOV R2, UR6 ;  /* 0x0000000600027c02 */ /* 0x000fe80008000f00 */
[----:B------:R-:W-:Y:S04]  /*46d0*/  SHF.L.U32 R2, R2, 0x1f, RZ ;  /* 0x0000001f02027819 */ /* 0x000fe800000006ff */
[----:B------:R-:W2:Y:S02]  /*46e0*/  SYNCS.PHASECHK.TRANS64.TRYWAIT P0, [UR7+0x98], R2 ;  /* 0x00009802ff0075a7 */ /* 0x000ea40008001107 */
[----:B--2---:R-:W-:Y:S05]  /*46f0*/  @!P0 BRA `(.L_x_90) ;  /* 0x0000005800308947 */ /* 0x004fea0003800000 */
.L_x_89:
[----:B------:R-:W-:Y:S02]  /*4700*/  R2UR UR42, R15 ;  /* 0x000000000f2a72ca */ /* 0x000fe400000e0000 */
[----:B------:R-:W-:Y:S02]  /*4710*/  R2UR UR43, R14 ;  /* 0x000000000e2b72ca */ /* 0x000fe400000e0000 */
[----:B------:R-:W-:Y:S02]  /*4720*/  ISETP.NE.U32.AND P2, PT, RZ, UR4, PT ;  /* 0x00000004ff007c0c */ /* 0x000fe4000bf45070 */
[----:B------:R-:W-:Y:S02]  /*4730*/  SHF.L.U32 R14, R29, 0x1f, RZ ;  /* 0x0000001f1d0e7819 */ /* 0x000fe400000006ff */
[----:B------:R-:W-:Y:S05]  /*4740*/  ISETP.NE.AND.EX P2, PT, RZ, UR5, PT, P2 ;  /* 0x00000005ff007c0c */ /* 0x000fea000bf45320 */
[----:B------:R-:W-:Y:S02]  /*4750*/  USHF.L.U32 UR42, UR42, 0x8, URZ ;  /* 0x000000082a2a7899 */ /* 0x000fe400080006ff */
[----:B------:R-:W-:Y:S01]  /*4760*/  USHF.L.U32 UR43, UR43, 0x6, URZ ;  /* 0x000000062b2b7899 */ /* 0x000fe200080006ff */
[----:B------:R-:W-:Y:S11]  /*4770*/  BRA.U !UP4, `(.L_x_91) ;  /* 0x000000010c347547 */ /* 0x000ff6000b800000 */
[----:B------:R-:W-:Y:S01]  /*4780*/  UPLOP3.LUT UP0, UPT, UPT, UPT, UP3, 0x80, 0x8 ;  /* 0x000000000008789c */ /* 0x000fe20003f0f030 */
[----:B--2---:R-:W-:Y:S02]  /*4790*/  HFMA2 R0, -RZ, RZ, 0, 5.9604644775390625e-08 ;  /* 0x00000001ff007431 */ /* 0x004fe400000001ff */
[----:B------:R-:W-:Y:S03]  /*47a0*/  IMAD.MOV.U32 R92, RZ, RZ, 0x1 ;  /* 0x00000001ff5c7424 */ /* 0x000fe600078e00ff */
[----:B------:R-:W-:Y:S05]  /*47b0*/  PLOP3.LUT P0, PT, PT, PT, UP0, 0x80, 0x8 ;  /* 0x000000000008781c */ /* 0x000fea0003f0f008 */
[----:B------:R-:W2:Y:S01]  /*47c0*/  @UP0 LDCU.64 UR10, c[0x0][0x888] ;  /* 0x00011100ff0a07ac */ /* 0x000ea20008000a00 */
[----:B------:R-:W-:Y:S07]  /*47d0*/  @UP0 UIMAD UR8, UR36, UR4, URZ ;  /* 0x00000004240802a4 */ /* 0x000fee000f8e02ff */
[----:B------:R-:W-:Y:S01]  /*47e0*/  @!P0 PRMT R92, R0, 0x7610, R92 ;  /* 0x00007610005c8816 */ /* 0x000fe2000000005c */
[----:B--2---:R-:W-:Y:S03]  /*47f0*/  @UP0 UIMAD.WIDE UR10, UR8, 0x4, UR10 ;  /* 0x00000004080a08a5 */ /* 0x004fe6000f8e020a */
[----:B------:R-:W2:Y:S03]  /*4800*/  @!UP0 LDCU UR8, c[0x0][0x880] ;  /* 0x00011000ff0887ac */ /* 0x000ea60008000800 */
[----:B------:R-:W-:Y:S01]  /*4810*/  IMAD.U32 R8, RZ, RZ, UR10 ;  /* 0x0000000aff087e24 */ /* 0x000fe2000f8e00ff */
[----:B------:R-:W-:Y:S05]  /*4820*/  MOV R9, UR11 ;  /* 0x0000000b00097c02 */ /* 0x000fea0008000f00 */
[----:B-----5:R4:W5:Y:S02]  /*4830*/  @P0 LDG.E R49, desc[UR46][R8.64] ;  /* 0x0000002e08310981 */ /* 0x020964000c1e1900 */
[----:B--2-4-:R-:W-:Y:S07]  /*4840*/  @!P0 IMAD.U32 R49, RZ, RZ, UR8 ;  /* 0x00000008ff318e24 */ /* 0x014fee000f8e00ff */
.L_x_91:
[----:B-----5:R-:W-:Y:S01]  /*4850*/  @!P2 FSETP.EQ.AND P0, PT, R49, RZ, PT ;  /* 0x000000ff3100a20b */ /* 0x020fe20003f02000 */
[----:B------:R-:W-:Y:S01]  /*4860*/  @!UPT UIADD3 URZ, UPT, UPT, URZ, URZ, URZ ;  /* 0x000000fffffff290 */ /* 0x000fe2000fffe0ff */
[----:B------:R-:W-:Y:S11]  /*4870*/  @!P2 BRA `(.L_x_92) ;  /* 0x000000000014a947 */ /* 0x000ff60003800000 */
[----:B------:R-:W-:Y:S02]  /*4880*/  LOP3.LUT P2, RZ, R92, 0xff, RZ, 0xc0, !PT ;  /* 0x000000ff5cff7812 */ /* 0x000fe4000784c0ff */
[----:B------:R-:W-:Y:S04]  /*4890*/  PLOP3.LUT P0, PT, PT, PT, UP0, 0x80, 0x8 ;  /* 0x000000000008781c */ /* 0x000fe80003f0f008 */
[----:B------:R-:W-:Y:S07]  /*48a0*/  PLOP3.LUT P0, PT, P0, PT, PT, 0x8, 0x80 ;  /* 0x000000000080781c */ /* 0x000fee000070e170 */
[----:B------:R-:W-:Y:S11]  /*48b0*/  @P2 FSETP.EQ.AND P0, PT, R49, RZ, PT ;  /* 0x000000ff3100220b */ /* 0x000ff60003f02000 */
[----:B------:R-:W-:Y:S02]  /*48c0*/  @!UPT UIADD3 URZ, UPT, UPT, URZ, URZ, URZ ;  /* 0x000000fffffff290 */ /* 0x000fe4000fffe0ff */
.L_x_92:
[----:B------:R-:W4:Y:S01]  /*48d0*/  SYNCS.PHASECHK.TRANS64.TRYWAIT P2, [UR7+0x70], R14 ;  /* 0x0000700eff0075a7 */ /* 0x000f220008041107 */
[----:B------:R-:W-:Y:S04]  /*48e0*/  ELECT P4, URZ, PT ;  /* 0x0000000000ff782f */ /* 0x000fe80003880000 */
[----:B------:R-:W-:Y:S11]  /*48f0*/  PLOP3.LUT P4, PT, P0, P4, PT, 0xf2, 0x2f ;  /* 0x00000000002f781c */ /* 0x000ff60000789e72 */
[----:B------:R-:W-:Y:S02]  /*4900*/  @!UPT UIADD3 URZ, UPT, UPT, URZ, URZ, URZ ;  /* 0x000000fffffff290 */ /* 0x000fe4000fffe0ff */
[----:B-1----:R-:W-:Y:S05]  /*4910*/  @!P4 IADD3 R8, P0, PT, R30, 0x580, RZ ;  /* 0x000005801e08c810 */ /* 0x002fea0007f1e0ff */
[----:B--2---:R-:W-:Y:S01]  /*4920*/  @!P4 IMAD.X R2, RZ, RZ, R31, P0 ;  /* 0x000000ffff02c224 */ /* 0x004fe200000e061f */
[----:B----4-:R-:W-:Y:S07]  /*4930*/  @!P2 BRA `(.L_x_93) ;  /* 0x0000005400b8a947 */ /* 0x010fee0003800000 */
.L_x_185:
[----:B------:R-:W-:Y:S01]  /*4940*/  @!P4 R2UR UR9, R8 ;  /* 0x000000000809c2ca */ /* 0x000fe200000e0000 */
[----:B------:R-:W-:Y:S01]  /*4950*/  VOTEU.ALL UP1, P4 ;  /* 0x0000000000ff7886 */ /* 0x000fe20002020000 */
[----:B------:R-:W-:Y:S01]  /*4960*/  @!P4 R2UR UR8, R2 ;  /* 0x000000000208c2ca */ /* 0x000fe200000e0000 */
[----:B------:R-:W-:Y:S01]  /*4970*/  VOTEU.ALL UP2, P4 ;  /* 0x0000000000ff7886 */ /* 0x000fe20002040000 */
[----:B------:R-:W-:Y:S01]  /*4980*/  UMOV UR16, 0x0 ;  /* 0x0000000000107882 */ /* 0x000fe20000000000 */
[----:B------:R-:W-:Y:S01]  /*4990*/  UMOV UR17, 0x10000000 ;  /* 0x1000000000117882 */ /* 0x000fe20000000000 */
[----:B------:R-:W-:Y:S01]  /*49a0*/  @!UP1 UIADD3 UR40, UPT, UPT, UR7, 0x200, URZ ;  /* 0x0000020007289890 */ /* 0x000fe2000fffe0ff */
[----:B-1----:R-:W-:Y:S01]  /*49b0*/  @!P4 IMAD.MOV.U32 R0, RZ, RZ, 0x2000 ;  /* 0x00002000ff00c424 */ /* 0x002fe200078e00ff */
[----:B------:R-:W-:Y:S01]  /*49c0*/  UMOV UR44, UR36 ;  /* 0x00000024002c7c82 */ /* 0x000fe20008000000 */
[----:B------:R-:W-:Y:S01]  /*49d0*/  @!UP1 UIADD3 UR10, UPT, UPT, UR42, 0x80, URZ ;  /* 0x000000802a0a9890 */ /* 0x000fe2000fffe0ff */
[----:B------:R-:W-:Y:S01]  /*49e0*/  UMOV UR11, UR43 ;  /* 0x0000002b000b7c82 */ /* 0x000fe20008000000 */
[----:B------:R-:W-:Y:S02]  /*49f0*/  UMOV UR12, UR36 ;  /* 0x00000024000c7c82 */ /* 0x000fe40008000000 */
[----:B------:R-:W-:Y:S01]  /*4a00*/  IMAD.U32 R8, RZ, RZ, UR9 ;  /* 0x00000009ff087e24 */ /* 0x000fe2000f8e00ff */
[----:B------:R-:W-:Y:S01]  /*4a10*/  UMOV UR9, UR41 ;  /* 0x0000002900097c82 */ /* 0x000fe20008000000 */
[----:B------:R-:W-:Y:S01]  /*4a20*/  IMAD.U32 R9, RZ, RZ, UR8 ;  /* 0x00000008ff097e24 */ /* 0x000fe2000f8e00ff */
[----:B------:R-:W-:Y:S02]  /*4a30*/  @!UP1 UIADD3 UR8, UPT, UPT, UR7, 0x1200, URZ ;  /* 0x0000120007089890 */ /* 0x000fe4000fffe0ff */
[----:B------:R-:W-:Y:S01]  /*4a40*/  @!P4 R2UR UR18, R8 ;  /* 0x000000000812c2ca */ /* 0x000fe200000e0000 */
[----:B------:R-:W-:Y:S01]  /*4a50*/  VOTEU.ALL UP1, P4 ;  /* 0x0000000000ff7886 */ /* 0x000fe20002020000 */
[----:B------:R-:W-:Y:S01]  /*4a60*/  @!P4 R2UR UR19, R9 ;  /* 0x000000000913c2ca */ /* 0x000fe200000e0000 */
[----:B------:R-:W-:Y:S01]  /*4a70*/  UPRMT UR14, UR37, 0x654, UR41 ;  /* 0x00000654250e7896 */ /* 0x000fe20008000029 */
[----:B------:R-:W-:Y:S05]  /*4a80*/  @!P4 IADD3 R8, P0, PT, R30, 0x580, RZ ;  /* 0x000005801e08c810 */ /* 0x000fea0007f1e0ff */
[----:B------:R-:W-:Y:S06]  /*4a90*/  @!P4 IMAD.X R2, RZ, RZ, R31, P0 ;  /* 0x000000ffff02c224 */ /* 0x000fec00000e061f */
[----:B------:R1:W-:Y:S01]  /*4aa0*/  @!UP2 UTMALDG.3D [UR40], [UR18], desc[UR16] ;  /* 0x000010281200a5b4 */ /* 0x0003e20008011000 */
[----:B------:R1:W-:Y:S01]  /*4ab0*/  @!UP1 UTMALDG.3D [UR8], [UR18], desc[UR16] ;  /* 0x00001008120095b4 */ /* 0x0003e20008011000 */
[----:B------:R1:W-:Y:S01]  /*4ac0*/  @!P4 SYNCS.ARRIVE.TRANS64.RED.A0TR RZ, [UR7+0x50], R0 ;  /* 0x00005000ffffc9a7 */ /* 0x0003e20008300407 */
[----:B------:R-:W-:Y:S01]  /*4ad0*/  SYNCS.ARRIVE.TRANS64.RED.A1T0 RZ, [UR14], RZ ;  /* 0x000000ffffff79a7 */ /* 0x000fe2000810040e */
[----:B------:R-:W2:Y:S02]  /*4ae0*/  SYNCS.PHASECHK.TRANS64.TRYWAIT P2, [UR7+0x78], R14 ;  /* 0x0000780eff0075a7 */ /* 0x000ea40008041107 */
[----:B-12---:R-:W-:Y:S05]  /*4af0*/  @!P2 BRA `(.L_x_94) ;  /* 0x000000540060a947 */ /* 0x006fea0003800000 */
.L_x_187:
        /* <DEDUP_REMOVED lines=8> */
[----:B------:R-:W-:Y:S01]  /*4b80*/  @!UP1 UIADD3 UR32, UPT, UPT, UR7, 0x2200, URZ ;  /* 0x0000220007209890 */ /* 0x000fe2000fffe0ff */
[----:B------:R-:W-:Y:S01]  /*4b90*/  UMOV UR35, UR43 ;  /* 0x0000002b00237c82 */ /* 0x000fe20008000000 */
[----:B------:R-:W-:Y:S03]  /*4ba0*/  @!UP1 UIADD3 UR10, UPT, UPT, UR42, 0xa0, URZ ;  /* 0x000000a02a0a9890 */ /* 0x000fe6000fffe0ff */
[----:B------:R-:W-:Y:S01]  /*4bb0*/  IMAD.U32 R8, RZ, RZ, UR9 ;  /* 0x00000009ff087e24 */ /* 0x000fe2000f8e00ff */
[----:B------:R-:W-:Y:S01]  /*4bc0*/  UMOV UR9, UR33 ;  /* 0x0000002100097c82 */ /* 0x000fe20008000000 */
[----:B------:R-:W-:Y:S01]  /*4bd0*/  IMAD.U32 R9, RZ, RZ, UR8 ;  /* 0x00000008ff097e24 */ /* 0x000fe2000f8e00ff */
[----:B------:R-:W-:Y:S02]  /*4be0*/  @!UP1 UIADD3 UR8, UPT, UPT, UR7, 0x3200, URZ ;  /* 0x0000320007089890 */ /* 0x000fe4000fffe0ff */
[----:B------:R-:W-:Y:S01]  /*4bf0*/  @!P4 R2UR UR18, R8 ;  /* 0x000000000812c2ca */ /* 0x000fe200000e0000 */
[----:B------:R-:W-:Y:S01]  /*4c00*/  VOTEU.ALL UP1, P4 ;  /* 0x0000000000ff7886 */ /* 0x000fe20002020000 */
[----:B------:R-:W-:Y:S01]  /*4c10*/  @!P4 R2UR UR19, R9 ;  /* 0x000000000913c2ca */ /* 0x000fe200000e0000 */
[----:B------:R-:W-:Y:S01]  /*4c20*/  UMOV UR11, UR43 ;  /* 0x0000002b000b7c82 */ /* 0x000fe20008000000 */
[----:B------:R-:W-:Y:S01]  /*4c30*/  UMOV UR12, UR36 ;  /* 0x00000024000c7c82 */ /* 0x000fe20008000000 */
[----:B------:R-:W-:Y:S01]  /*4c40*/  UPRMT UR14, UR37, 0x654, UR33 ;  /* 0x00000654250e7896 */ /* 0x000fe20008000021 */
[----:B------:R-:W-:Y:S05]  /*4c50*/  @!P4 IADD3 R8, P0, PT, R30, 0x580, RZ ;  /* 0x000005801e08c810 */ /* 0x000fea0007f1e0ff */
[----:B------:R-:W-:Y:S04]  /*4c60*/  @!P4 IMAD.X R2, RZ, RZ, R31, P0 ;  /* 0x000000ffff02c224 */ /* 0x000fe800000e061f */
[----:B------:R1:W-:Y:S01]  /*4c70*/  @!UP2 UTMALDG.3D [UR32], [UR18], desc[UR16] ;  /* 0x000010201200a5b4 */ /* 0x0003e20008011000 */
[----:B------:R1:W-:Y:S01]  /*4c80*/  @!UP1 UTMALDG.3D [UR8], [UR18], desc[UR16] ;  /* 0x00001008120095b4 */ /* 0x0003e20008011000 */
[----:B------:R1:W-:Y:S01]  /*4c90*/  @!P4 SYNCS.ARRIVE.TRANS64.RED.A0TR RZ, [UR7+0x58], R0 ;  /* 0x00005800ffffc9a7 */ /* 0x0003e20008300407 */
[----:B------:R-:W-:Y:S01]  /*4ca0*/  SYNCS.ARRIVE.TRANS64.RED.A1T0 RZ, [UR14], RZ ;  /* 0x000000ffffff79a7 */ /* 0x000fe2000810040e */
[----:B------:R-:W2:Y:S02]  /*4cb0*/  SYNCS.PHASECHK.TRANS64.TRYWAIT P2, [UR7+0x80], R14 ;  /* 0x0000800eff0075a7 */ /* 0x000ea40008041107 */
[----:B-12---:R-:W-:Y:S05]  /*4cc0*/  @!P2 BRA `(.L_x_95) ;  /* 0x000000540004a947 */ /* 0x006fea0003800000 */
.L_x_189:
[----:B------:R-:W2:Y:S01]  /*4cd0*/  LDC.64 R12, c[0x0][0xb18] ;  /* 0x0002c600ff0c7b82 */ /* 0x000ea20000000a00 */
[----:B------:R-:W-:Y:S01]  /*4ce0*/  @!P4 R2UR UR8, R2 ;  /* 0x000000000208c2ca */ /* 0x000fe200000e0000 */
[----:B------:R-:W-:Y:S01]  /*4cf0*/  VOTEU.ALL UP1, P4 ;  /* 0x0000000000ff7886 */ /* 0x000fe20002020000 */
[----:B------:R-:W-:Y:S01]  /*4d00*/  @!P4 R2UR UR9, R8 ;  /* 0x000000000809c2ca */ /* 0x000fe200000e0000 */
[----:B------:R-:W-:Y:S01]  /*4d10*/  VOTEU.ALL UP2, P4 ;  /* 0x0000000000ff7886 */ /* 0x000fe20002040000 */
[----:B------:R-:W-:Y:S03]  /*4d20*/  UMOV UR16, 0x0 ;  /* 0x0000000000107882 */ /* 0x000fe60000000000 */
[----:B------:R-:W4:Y:S01]  /*4d30*/  @!P1 LDC R2, c[0x0][0xb0c] ;  /* 0x0002c300ff029b82 */ /* 0x000f220000000800 */
[----:B------:R-:W-:Y:S01]  /*4d40*/  @!UP1 UIADD3 UR26, UPT, UPT, UR42, 0x40, URZ ;  /* 0x000000402a1a9890 */ /* 0x000fe2000fffe0ff */
[----:B-1----:R-:W-:Y:S01]  /*4d50*/  @!P4 IMAD.MOV.U32 R0, RZ, RZ, 0x2000 ;  /* 0x00002000ff00c424 */ /* 0x002fe200078e00ff */
[----:B------:R-:W-:Y:S01]  /*4d60*/  @!UP1 UIADD3 UR24, UPT, UPT, UR7, 0x4200, URZ ;  /* 0x0000420007189890 */ /* 0x000fe2000fffe0ff */
[----:B------:R-:W-:Y:S01]  /*4d70*/  @P3 SHF.R.U32.HI R26, RZ, 0x10, R21 ;  /* 0x00000010ff1a3819 */ /* 0x000fe20000011615 */
[----:B------:R-:W-:Y:S01]  /*4d80*/  UMOV UR17, 0x10000000 ;  /* 0x1000000000117882 */ /* 0x000fe20000000000 */
[----:B------:R-:W-:Y:S01]  /*4d90*/  UMOV UR27, UR43 ;  /* 0x0000002b001b7c82 */ /* 0x000fe20008000000 */
[----:B------:R-:W-:Y:S01]  /*4da0*/  UMOV UR28, UR36 ;  /* 0x00000024001c7c82 */ /* 0x000fe20008000000 */
[----:B------:R-:W-:Y:S01]  /*4db0*/  IMAD.U32 R9, RZ, RZ, UR8 ;  /* 0x00000008ff097e24 */ /* 0x000fe2000f8e00ff */
[----:B------:R-:W-:Y:S01]  /*4dc0*/  @!UP1 UIADD3 UR10, UPT, UPT, UR42, 0xc0, URZ ;  /* 0x000000c02a0a9890 */ /* 0x000fe2000fffe0ff */
[----:B------:R-:W-:Y:S01]  /*4dd0*/  IMAD.U32 R8, RZ, RZ, UR9 ;  /* 0x00000009ff087e24 */ /* 0x000fe2000f8e00ff */
[----:B------:R-:W-:Y:S01]  /*4de0*/  @!UP1 UIADD3 UR8, UPT, UPT, UR7, 0x5200, URZ ;  /* 0x0000520007089890 */ /* 0x000fe2000fffe0ff */
[----:B------:R-:W-:Y:S01]  /*4df0*/  VIADD R28, R28, 0x1 ;  /* 0x000000011c1c7836 */ /* 0x000fe20000000000 */
[----:B------:R-:W-:Y:S01]  /*4e00*/  @!P4 R2UR UR19, R9 ;  /* 0x000000000913c2ca */ /* 0x000fe200000e0000 */
[----:B------:R-:W-:Y:S01]  /*4e10*/  VOTEU.ALL UP1, P4 ;  /* 0x0000000000ff7886 */ /* 0x000fe20002020000 */
[----:B------:R-:W-:Y:S01]  /*4e20*/  @!P4 R2UR UR18, R8 ;  /* 0x000000000812c2ca */ /* 0x000fe200000e0000 */
[----:B------:R-:W-:Y:S01]  /*4e30*/  UMOV UR9, UR25 ;  /* 0x0000001900097c82 */ /* 0x000fe20008000000 */
[----:B------:R-:W1:Y:S01]  /*4e40*/  LDC.64 R8, c[0x0][0xb10] ;  /* 0x0002c400ff087b82 */ /* 0x000e620000000a00 */
[----:B------:R-:W-:Y:S01]  /*4e50*/  UMOV UR11, UR43 ;  /* 0x0000002b000b7c82 */ /* 0x000fe20008000000 */
[----:B------:R-:W-:Y:S01]  /*4e60*/  UMOV UR12, UR36 ;  /* 0x00000024000c7c82 */ /* 0x000fe20008000000 */
[----:B------:R-:W-:Y:S08]  /*4e70*/  UPRMT UR14, UR37, 0x654, UR25 ;  /* 0x00000654250e7896 */ /* 0x000ff00008000019 */
[----:B------:R1:W-:Y:S01]  /*4e80*/  @!UP2 UTMALDG.3D [UR24], [UR18], desc[UR16] ;  /* 0x000010181200a5b4 */ /* 0x0003e20008011000 */
[----:B------:R1:W-:Y:S01]  /*4e90*/  @!UP1 UTMALDG.3D [UR8], [UR18], desc[UR16] ;  /* 0x00001008120095b4 */ /* 0x0003e20008011000 */
[----:B------:R5:W-:Y:S01]  /*4ea0*/  @!P4 SYNCS.ARRIVE.TRANS64.RED.A0TR RZ, [UR7+0x60], R0 ;  /* 0x00006000ffffc9a7 */ /* 0x000be20008300407 */
[C---:B-1----:R-:W-:Y:S01]  /*4eb0*/  @!P1 IMAD.HI.U32 R8, R11.reuse, R8, RZ ;  /* 0x000000080b089227 */ /* 0x042fe200078e00ff */
[----:B--2---:R-:W-:Y:S02]  /*4ec0*/  @!P1 ISETP.NE.AND P0, PT, R12, 0x1, PT ;  /* 0x000000010c00980c */ /* 0x004fe40003f05270 */
[----:B----4-:R-:W-:Y:S01]  /*4ed0*/  @!P1 ISETP.NE.AND P2, PT, R2, 0x1, PT ;  /* 0x000000010200980c */ /* 0x010fe20003f45270 */
[C---:B------:R-:W-:Y:S01]  /*4ee0*/  @!P1 IMAD.HI.U32 R13, R10.reuse, R13, RZ ;  /* 0x0000000d0a0d9227 */ /* 0x040fe200078e00ff */
[----:B------:R-:W-:Y:S04]  /*4ef0*/  @!P1 SHF.R.U32.HI R8, RZ, R9, R8 ;  /* 0x00000009ff089219 */ /* 0x000fe80000011608 */
[----:B------:R-:W-:Y:S01]  /*4f00*/  @!P1 SEL R8, R11, R8, !P2 ;  /* 0x000000080b089207 */ /* 0x000fe20005000000 */
[----:B------:R-:W-:Y:S01]  /*4f10*/  SYNCS.ARRIVE.TRANS64.RED.A1T0 RZ, [UR14], RZ ;  /* 0x000000ffffff79a7 */ /* 0x000fe2000810040e */
[----:B------:R-:W1:Y:S01]  /*4f20*/  SYNCS.PHASECHK.TRANS64.TRYWAIT P5, [UR7+0x88], R14 ;  /* 0x0000880eff0075a7 */ /* 0x000e6200080a1107 */
[----:B-----5:R-:W2:Y:S02]  /*4f30*/  @!P1 LDC R0, c[0x0][0xb20] ;  /* 0x0002c800ff009b82 */ /* 0x020ea40000000800 */
[----:B--2---:R-:W-:Y:S04]  /*4f40*/  @!P1 SHF.R.U32.HI R0, RZ, R0, R13 ;  /* 0x00000000ff009219 */ /* 0x004fe8000001160d */
[----:B------:R-:W-:Y:S05]  /*4f50*/  @!P1 SEL R9, R10, R0, !P0 ;  /* 0x000000000a099207 */ /* 0x000fea0004000000 */
[----:B------:R-:W-:Y:S02]  /*4f60*/  @!P1 IMAD.IADD R0, R9, 0x1, -R8 ;  /* 0x0000000109009824 */ /* 0x000fe400078e0a08 */
[----:B------:R-:W-:Y:S02]  /*4f70*/  @!P1 IMAD.IADD R8, R8, 0x1, -R9 ;  /* 0x0000000108089824 */ /* 0x000fe400078e0a09 */
[----:B------:R-:W-:Y:S02]  /*4f80*/  @!P1 IMAD R11, R0, R2, R11 ;  /* 0x00000002000b9224 */ /* 0x000fe400078e020b */
[----:B------:R-:W-:Y:S01]  /*4f90*/  @!P1 IMAD R10, R8, R12, R10 ;  /* 0x0000000c080a9224 */ /* 0x000fe200078e020a */
[----:B-1----:R-:W-:Y:S06]  /*4fa0*/  @!P5 BRA `(.L_x_96) ;  /* 0x000000500064d947 */ /* 0x002fec0003800000 */
.L_x_191:
[----:B------:R-:W-:Y:S01]  /*4fb0*/  @!P4 IADD3 R2, P0, PT, R30, 0x580, RZ ;  /* 0x000005801e02c810 */ /* 0x000fe20007f1e0ff */
[----:B------:R-:W-:Y:S01]  /*4fc0*/  VOTEU.ALL UP1, P4 ;  /* 0x0000000000ff7886 */ /* 0x000fe20002020000 */
[----:B------:R-:W-:Y:S01]  /*4fd0*/  VOTEU.ALL UP2, P4 ;  /* 0x0000000000ff7886 */ /* 0x000fe20002040000 */
[----:B------:R-:W-:Y:S01]  /*4fe0*/  UMOV UR14, 0x0 ;  /* 0x00000000000e7882 */ /* 0x000fe20000000000 */
[----:B------:R-:W-:Y:S01]  /*4ff0*/  @!P4 R2UR UR9, R2 ;  /* 0x000000000209c2ca */ /* 0x000fe200000e0000 */
[----:B-1----:R-:W-:Y:S01]  /*5000*/  @!P4 IMAD.X R0, RZ, RZ, R31, P0 ;  /* 0x000000ffff00c224 */ /* 0x002fe200000e061f */
[----:B------:R-:W-:Y:S01]  /*5010*/  @!UP1 UIADD3 UR17, UPT, UPT, UR7, 0x68, URZ ;  /* 0x0000006807119890 */ /* 0x000fe2000fffe0ff */
[----:B------:R-:W-:Y:S01]  /*5020*/  ISETP.NE.AND P0, PT, R28, 0x2, PT ;  /* 0x000000021c00780c */ /* 0x000fe20003f05270 */
[----:B------:R-:W-:Y:S01]  /*5030*/  @!UP1 UIADD3 UR18, UPT, UPT, UR42, 0x60, URZ ;  /* 0x000000602a129890 */ /* 0x000fe2000fffe0ff */
[----:B------:R-:W-:Y:S01]  /*5040*/  LOP3.LUT R29, R29, 0x1, RZ, 0x3c, !PT ;  /* 0x000000011d1d7812 */ /* 0x000fe200078e3cff */
[----:B------:R-:W-:Y:S01]  /*5050*/  @!UP1 UIADD3 UR16, UPT, UPT, UR7, 0x6200, URZ ;  /* 0x0000620007109890 */ /* 0x000fe2000fffe0ff */
[----:B------:R-:W-:Y:S01]  /*5060*/  @!P4 R2UR UR8, R0 ;  /* 0x000000000008c2ca */ /* 0x000fe200000e0000 */
[----:B------:R-:W-:Y:S01]  /*5070*/  UMOV UR15, 0x10000000 ;  /* 0x10000000000f7882 */ /* 0x000fe20000000000 */
[----:B------:R-:W-:Y:S01]  /*5080*/  UMOV UR19, UR43 ;  /* 0x0000002b00137c82 */ /* 0x000fe20008000000 */
[----:B------:R-:W-:Y:S01]  /*5090*/  UMOV UR20, UR36 ;  /* 0x0000002400147c82 */ /* 0x000fe20008000000 */
[----:B------:R-:W-:Y:S01]  /*50a0*/  @!UP1 UIADD3 UR10, UPT, UPT, UR42, 0xe0, URZ ;  /* 0x000000e02a0a9890 */ /* 0x000fe2000fffe0ff */
[----:B------:R-:W-:Y:S01]  /*50b0*/  SEL R0, RZ, 0x1, P0 ;  /* 0x00000001ff007807 */ /* 0x000fe20000000000 */
[----:B------:R-:W-:Y:S01]  /*50c0*/  IMAD.U32 R8, RZ, RZ, UR9 ;  /* 0x00000009ff087e24 */ /* 0x000fe2000f8e00ff */
[----:B------:R-:W-:Y:S01]  /*50d0*/  UMOV UR11, UR43 ;  /* 0x0000002b000b7c82 */ /* 0x000fe20008000000 */
[----:B------:R-:W-:Y:S01]  /*50e0*/  UMOV UR12, UR36 ;  /* 0x00000024000c7c82 */ /* 0x000fe20008000000 */
[----:B------:R-:W-:Y:S01]  /*50f0*/  UMOV UR9, UR17 ;  /* 0x0000001100097c82 */ /* 0x000fe20008000000 */
[----:B------:R-:W-:Y:S01]  /*5100*/  @P3 R2UR UR36, R26 ;  /* 0x000000001a2432ca */ /* 0x000fe200000e0000 */
[----:B------:R-:W-:Y:S01]  /*5110*/  IMAD.IADD R15, R10, 0x1, R90 ;  /* 0x000000010a0f7824 */ /* 0x000fe200078e025a */
[----:B------:R-:W-:Y:S01]  /*5120*/  @!P4 R2UR UR22, R8 ;  /* 0x000000000816c2ca */ /* 0x000fe200000e0000 */
[----:B------:R-:W-:Y:S01]  /*5130*/  IMAD.U32 R9, RZ, RZ, UR8 ;  /* 0x00000008ff097e24 */ /* 0x000fe2000f8e00ff */
[----:B------:R-:W-:Y:S01]  /*5140*/  @!UP1 UIADD3 UR8, UPT, UPT, UR7, 0x7200, URZ ;  /* 0x0000720007089890 */ /* 0x000fe2000fffe0ff */
[----:B------:R-:W-:Y:S01]  /*5150*/  LOP3.LUT R27, R27, R0, RZ, 0x3c, !PT ;  /* 0x000000001b1b7212 */ /* 0x000fe200078e3cff */
[----:B------:R-:W-:Y:S01]  /*5160*/  VOTEU.ALL UP1, P4 ;  /* 0x0000000000ff7886 */ /* 0x000fe20002020000 */
[----:B------:R-:W-:Y:S01]  /*5170*/  IMAD.IADD R14, R11, 0x1, R91 ;  /* 0x000000010b0e7824 */ /* 0x000fe200078e025b */
[----:B------:R-:W-:Y:S02]  /*5180*/  @!P4 R2UR UR23, R9 ;  /* 0x000000000917c2ca */ /* 0x000fe400000e0000 */
[----:B------:R-:W-:Y:S11]  /*5190*/  SEL R28, R28, RZ, P0 ;  /* 0x000000ff1c1c7207 */ /* 0x000ff60000000000 */
[----:B------:R2:W-:Y:S01]  /*51a0*/  @!UP2 UTMALDG.3D [UR16], [UR22], desc[UR14] ;  /* 0x00000e101600a5b4 */ /* 0x0005e20008011000 */
[----:B------:R2:W-:Y:S01]  /*51b0*/  @!UP1 UTMALDG.3D [UR8], [UR22], desc[UR14] ;  /* 0x00000e08160095b4 */ /* 0x0005e20008011000 */
[----:B------:R2:W-:Y:S01]  /*51c0*/  @!P4 SYNCS.ARRIVE.TRANS64.RED.A0TR RZ, [UR7+0x68], R25 ;  /* 0x00006819ffffc9a7 */ /* 0x0005e20008300407 */
[----:B------:R-:W-:Y:S01]  /*51d0*/  UPLOP3.LUT UP1, UPT, UPT, UPT, UPT, 0x80, 0x8 ;  /* 0x000000000008789c */ /* 0x000fe20003f2f070 */
[----:B------:R-:W-:Y:S01]  /*51e0*/  SYNCS.ARRIVE.TRANS64.RED.A1T0 RZ, [UR13], RZ ;  /* 0x000000ffffff79a7 */ /* 0x000fe2000810040d */
[----:B------:R-:W-:Y:S09]  /*51f0*/  @P3 BRA `(.L_x_97) ;  /* 0xfffffff000343947 */ /* 0x000ff2000383ffff */
[----:B------:R-:W-:-:S04]  /*5200*/  SHF.L.U32 R2, R29, 0x1f, RZ ;  /* 0x0000001f1d027819 */ /* 0x000fc800000006ff */
[----:B------:R-:W1:Y:S02]  /*5210*/  SYNCS.PHASECHK.TRANS64.TRYWAIT P0, [UR7+0x70], R2 ;  /* 0x00007002ff0075a7 */ /* 0x000e640008001107 */
[----:B-1----:R-:W-:Y:S05]  /*5220*/  @!P0 BRA `(.L_x_98) ;  /* 0x0000004c00dc8947 */ /* 0x002fea0003800000 */
.L_x_193:
[----:B------:R-:W4:Y:S02]  /*5230*/  SYNCS.PHASECHK.TRANS64.TRYWAIT P0, [UR7+0x78], R2 ;  /* 0x00007802ff0075a7 */ /* 0x000f240008001107 */
[----:B----4-:R-:W-:Y:S05]  /*5240*/  @!P0 BRA `(.L_x_99) ;  /* 0x0000004c00ec8947 */ /* 0x010fea0003800000 */
.L_x_195:
[----:B------:R-:W4:Y:S02]  /*5250*/  SYNCS.PHASECHK.TRANS64.TRYWAIT P0, [UR7+0x80], R2 ;  /* 0x00008002ff0075a7 */ /* 0x000f240008001107 */
[----:B----4-:R-:W-:Y:S05]  /*5260*/  @!P0 BRA `(.L_x_100) ;  /* 0x0000004c00fc8947 */ /* 0x010fea0003800000 */
.L_x_197:
[----:B-1----:R-:W-:-:S07]  /*5270*/  MOV R0, UR7 ;  /* 0x0000000700007c02 */ /* 0x002fce0008000f00 */
.L_x_101:
[----:B-1----:R-:W-:-:S04]  /*5280*/  SHF.L.U32 R2, R29, 0x1f, RZ ;  /* 0x0000001f1d027819 */ /* 0x002fc800000006ff */
[----:B------:R1:W4:Y:S03]  /*5290*/  SYNCS.PHASECHK.TRANS64.TRYWAIT P0, [R0+URZ+0x88], R2 ;  /* 0x00008802000075a7 */ /* 0x00032600080011ff */
[----:B----4-:R-:W-:Y:S05]  /*52a0*/  @!P0 NANOSLEEP.SYNCS 0x989680 ;  /* 0x009896800000895d */ /* 0x010fea0003900000 */
[----:B------:R-:W4:Y:S02]  /*52b0*/  @!P0 SYNCS.PHASECHK.TRANS64 P0, [R0+URZ+0x88], R2 ;  /* 0x00008802000085a7 */ /* 0x000f2400080010ff */
[----:B--2-4-:R-:W-:Y:S05]  /*52c0*/  @P0 EXIT ;  /* 0x000000000000094d */ /* 0x014fea0003800000 */
[----:B------:R-:W-:Y:S05]  /*52d0*/  BRA `(.L_x_101) ;  /* 0xfffffffc00e87947 */ /* 0x000fea000383ffff */
.L_x_86:
[----:B------:R-:W-:-:S06]  /*52e0*/  UISETP.GE.AND UP1, UPT, UR10, 0x4, UPT ;  /* 0x000000040a00788c */ /* 0x000fcc000bf26270 */
[----:B------:R-:W-:-:S13]  /*52f0*/  PLOP3.LUT P0, PT, PT, PT, UP1, 0x80, 0x8 ;  /* 0x000000000008781c */ /* 0x000fda0003f0f018 */
[----:B------:R-:W-:Y:S05]  /*5300*/  @!P0 EXIT ;  /* 0x000000000000894d */ /* 0x000fea0003800000 */
[----:B------:R-:W-:Y:S01]  /*5310*/  BAR.SYNC.DEFER_BLOCKING 0x6, 0xa0 ;  /* 0x0182800000007b1d */ /* 0x000fe20000010000 */
[C---:B------:R-:W-:Y:S01]  /*5320*/  IMAD.SHL.U32 R4, R105.reuse, 0x20, RZ ;  /* 0x0000002069047824 */ /* 0x040fe200078e00ff */
[C---:B------:R-:W-:Y:S01]  /*5330*/  SHF.L.U32 R3, R96.reuse, 0x15, RZ ;  /* 0x0000001560037819 */ /* 0x040fe200000006ff */
[----:B------:R-:W-:Y:S01]  /*5340*/  IMAD.SHL.U32 R5, R96, 0x400, RZ ;  /* 0x0000040060057824 */ /* 0x000fe200078e00ff */
[C---:B------:R-:W-:Y:S01]  /*5350*/  LOP3.LUT R106, R105.reuse, 0x60, RZ, 0xc0, !PT ;  /* 0x00000060696a7812 */ /* 0x040fe200078ec0ff */
[C---:B------:R-:W-:Y:S01]  /*5360*/  IMAD.SHL.U32 R2, R105.reuse, 0x4, RZ ;  /* 0x0000000469027824 */ /* 0x040fe200078e00ff */
[----:B------:R-:W-:Y:S02]  /*5370*/  UMOV UR48, 0x400 ;  /* 0x0000040000307882 */ /* 0x000fe40000000000 */
[----:B------:R-:W1:Y:S01]  /*5380*/  LDC R95, c[0x0][0x370] ;  /* 0x0000dc00ff5f7b82 */ /* 0x000e620000000800 */
[----:B------:R-:W-:Y:S01]  /*5390*/  ULEA UR48, UR37, UR48, 0x18 ;  /* 0x0000003025307291 */ /* 0x000fe2000f8ec0ff */
[C---:B------:R-:W-:Y:S01]  /*53a0*/  LOP3.LUT R104, R4.reuse, 0xb20, RZ, 0xc0, !PT ;  /* 0x00000b2004687812 */ /* 0x040fe200078ec0ff */
[----:B------:R-:W-:Y:S01]  /*53b0*/  IMAD.U32 R46, R105, 0x10000, RZ ;  /* 0x00010000692e7824 */ /* 0x000fe200078e00ff */
[----:B------:R-:W-:Y:S01]  /*53c0*/  LOP3.LUT R4, R4, 0xc0, RZ, 0xc0, !PT ;  /* 0x000000c004047812 */ /* 0x000fe200078ec0ff */
[----:B------:R-:W-:Y:S01]  /*53d0*/  UIADD3 UR4, UPT, UPT, UR48, 0x200, URZ ;  /* 0x0000020030047890 */ /* 0x000fe2000fffe0ff */
[----:B------:R-:W-:Y:S01]  /*53e0*/  LOP3.LUT R104, R104, 0x400, R5, 0xf8, !PT ;  /* 0x0000040068687812 */ /* 0x000fe200078ef805 */
[----:B------:R-:W-:Y:S01]  /*53f0*/  HFMA2 R45, -RZ, RZ, 0, 0 ;  /* 0x00000000ff2d7431 */ /* 0x000fe200000001ff */
[----:B------:R-:W2:Y:S01]  /*5400*/  LDC R42, c[0x0][0xb0c] ;  /* 0x0002c300ff2a7b82 */ /* 0x000ea20000000800 */
[----:B------:R-:W-:Y:S01]  /*5410*/  LOP3.LUT R2, R4, 0x18, R2, 0xf8, !PT ;  /* 0x0000001804027812 */ /* 0x000fe200078ef802 */
[----:B------:R-:W-:Y:S01]  /*5420*/  IMAD.MOV.U32 R101, RZ, RZ, 0x1 ;  /* 0x00000001ff657424 */ /* 0x000fe200078e00ff */
[----:B------:R-:W-:Y:S01]  /*5430*/  LOP3.LUT R3, R3, 0x200000, RZ, 0xc0, !PT ;  /* 0x0020000003037812 */ /* 0x000fe200078ec0ff */
[----:B------:R-:W-:Y:S01]  /*5440*/  IMAD.MOV.U32 R100, RZ, RZ, RZ ;  /* 0x000000ffff647224 */ /* 0x000fe200078e00ff */
[----:B------:R-:W-:Y:S01]  /*5450*/  LOP3.LUT R104, R104, R2, RZ, 0xfc, !PT ;  /* 0x0000000268687212 */ /* 0x000fe200078efcff */
[----:B------:R-:W-:Y:S01]  /*5460*/  IMAD.MOV.U32 R109, RZ, RZ, RZ ;  /* 0x000000ffff6d7224 */ /* 0x000fe200078e00ff */
[----:B------:R-:W-:Y:S01]  /*5470*/  MOV R97, UR4 ;  /* 0x0000000400617c02 */ /* 0x000fe20008000f00 */
[----:B------:R-:W3:Y:S01]  /*5480*/  LDC R93, c[0x0][0xb20] ;  /* 0x0002c800ff5d7b82 */ /* 0x000ee20000000800 */
[----:B------:R-:W4:Y:S01]  /*5490*/  LDS R0, [UR48+0x150] ;  /* 0x00015030ff007984 */ /* 0x000f220008000800 */
[----:B------:R-:W-:Y:S01]  /*54a0*/  LOP3.LUT R103, R105, 0x2, RZ, 0xc0, !PT ;  /* 0x0000000269677812 */ /* 0x000fe200078ec0ff */
[----:B------:R-:W1:Y:S01]  /*54b0*/  LDCU.64 UR52, c[0x0][0x348] ;  /* 0x00006900ff3477ac */ /* 0x000e620008000a00 */
[----:B------:R-:W-:Y:S01]  /*54c0*/  LOP3.LUT R46, R3, 0x400000, R46, 0xf8, !PT ;  /* 0x00400000032e7812 */ /* 0x000fe200078ef82e */
[----:B------:R-:W-:Y:S01]  /*54d0*/  IMAD R104, R104, 0x2, R97 ;  /* 0x0000000268687824 */ /* 0x000fe200078e0261 */
[----:B------:R-:W-:Y:S01]  /*54e0*/  LOP3.LUT R105, R105, 0x4, RZ, 0xc0, !PT ;  /* 0x0000000469697812 */ /* 0x000fe200078ec0ff */
[----:B------:R-:W1:Y:S01]  /*54f0*/  LDCU.64 UR38, c[0x0][0x888] ;  /* 0x00011100ff2677ac */ /* 0x000e620008000a00 */
[----:B------:R-:W1:Y:S01]  /*5500*/  LDC R41, c[0x0][0xb30] ;  /* 0x0002cc00ff297b82 */ /* 0x000e620000000800 */
[----:B------:R-:W-:Y:S01]  /*5510*/  MOV R99, RZ ;  /* 0x000000ff00637202 */ /* 0x000fe20000000f00 */
[--C-:B------:R-:W-:Y:S01]  /*5520*/  IMAD R103, R103, -0x10, R104.reuse ;  /* 0xfffffff067677824 */ /* 0x100fe200078e0268 */
[----:B------:R-:W1:Y:S01]  /*5530*/  LDCU.64 UR44, c[0x0][0x890] ;  /* 0x00011200ff2c77ac */ /* 0x000e620008000a00 */
[----:B------:R-:W-:Y:S01]  /*5540*/  IMAD R102, R105, -0x10, R104 ;  /* 0xfffffff069667824 */ /* 0x000fe200078e0268 */
[----:B------:R-:W-:-:S03]  /*5550*/  UMOV UR49, URZ ;  /* 0x000000ff00317c82 */ /* 0x000fc60008000000 */
[----:B------:R-:W1:Y:S01]  /*5560*/  LDC.64 R88, c[0x0][0xb10] ;  /* 0x0002c400ff587b82 */ /* 0x000e620000000a00 */
[----:B------:R-:W-:-:S07]  /*5570*/  UMOV UR51, URZ ;  /* 0x000000ff00337c82 */ /* 0x000fce0008000000 */
[----:B------:R-:W1:Y:S08]  /*5580*/  LDC.64 R38, c[0x0][0xb18] ;  /* 0x0002c600ff267b82 */ /* 0x000e700000000a00 */
[----:B------:R-:W1:Y:S08]  /*5590*/  LDC.64 R36, c[0x0][0xb28] ;  /* 0x0002ca00ff247b82 */ /* 0x000e700000000a00 */
[----:B------:R-:W1:Y:S01]  /*55a0*/  LDC.64 R86, c[0x0][0x8b0] ;  /* 0x00022c00ff567b82 */ /* 0x000e620000000a00 */
[----:B----4-:R-:W-:-:S07]  /*55b0*/  IMAD.IADD R46, R0, 0x1, R46 ;  /* 0x00000001002e7824 */ /* 0x010fce00078e022e */
[----:B------:R-:W4:Y:S08]  /*55c0*/  LDC.64 R84, c[0x0][0x8a8] ;  /* 0x00022a00ff547b82 */ /* 0x000f300000000a00 */
[----:B--23--:R-:W1:Y:S02]  /*55d0*/  LDC R94, c[0x0][0x374] ;  /* 0x0000dd00ff5e7b82 */ /* 0x00ce640000000800 */
.L_x_145:
[----:B------:R-:W-:Y:S02]  /*55e0*/  LEA R0, R109, UR48, 0x3 ;  /* 0x000000306d007c11 */ /* 0x000fe4000f8e18ff */
[----:B------:R-:W-:Y:S02]  /*55f0*/  SHF.L.U32 R2, R99, 0x1f, RZ ;  /* 0x0000001f63027819 */ /* 0x000fe400000006ff */
[----:B-1----:R-:W-:Y:S02]  /*5600*/  LEA R16, R109, UR48, 0x4 ;  /* 0x000000306d107c11 */ /* 0x002fe4000f8e20ff */
[----:B------:R-:W2:Y:S02]  /*5610*/  SYNCS.PHASECHK.TRANS64.TRYWAIT P0, [R0+URZ+0xa0], R2 ;  /* 0x0000a002000075a7 */ /* 0x000ea400080011ff */
[----:B--23--:R-:W-:Y:S05]  /*5620*/  @!P0 BRA `(.L_x_102) ;  /* 0x0000004c00248947 */ /* 0x00cfea0003800000 */
.L_x_198:
[----:B------:R-:W3:Y:S01]  /*5630*/  LDC.64 R10, c[0x0][0xb10] ;  /* 0x0002c400ff0a7b82 */ /* 0x000ee20000000a00 */
[----:B------:R-:W4:Y:S01]  /*5640*/  LDS.128 R16, [R16+0x130] ;  /* 0x0001300010107984 */ /* 0x000f220000000c00 */
[----:B-1----:R-:W-:Y:S01]  /*5650*/  ISETP.NE.AND P1, PT, R41, 0x1, PT ;  /* 0x000000012900780c */ /* 0x002fe20003f25270 */
[----:B--2---:R-:W-:Y:S01]  /*5660*/  VIADD R0, R0, 0xb0 ;  /* 0x000000b000007836 */ /* 0x004fe20000000000 */
[----:B------:R-:W-:Y:S04]  /*5670*/  ISETP.GE.AND P0, PT, R40, 0x1, PT ;  /* 0x000000012800780c */ /* 0x000fe80003f06270 */
[----:B------:R-:W1:Y:S01]  /*5680*/  LDC.64 R8, c[0x0][0xb18] ;  /* 0x0002c600ff087b82 */ /* 0x000e620000000a00 */
[----:B------:R-:W-:Y:S01]  /*5690*/  PRMT R0, RZ, 0x654, R0 ;  /* 0x00000654ff007816 */ /* 0x000fe20000000000 */
[----:B------:R-:W-:Y:S01]  /*56a0*/  @!PT LDS RZ, [RZ] ;  /* 0x00000000fffff984 */ /* 0x000fe20000000800 */
[----:B------:R-:W-:Y:S01]  /*56b0*/  @!PT LDS RZ, [RZ] ;  /* 0x00000000fffff984 */ /* 0x000fe20000000800 */
[----:B------:R-:W-:Y:S01]  /*56c0*/  @!PT LDS RZ, [RZ] ;  /* 0x00000000fffff984 */ /* 0x000fe20000000800 */
[----:B------:R-:W-:Y:S01]  /*56d0*/  @!PT LDS RZ, [RZ] ;  /* 0x00000000fffff984 */ /* 0x000fe20000000800 */
[----:B------:R2:W-:Y:S06]  /*56e0*/  MEMBAR.ALL.CTA ;  /* 0x0000000000007992 */ /* 0x0005ec0000008000 */
[----:B--2---:R-:W2:Y:S01]  /*56f0*/  FENCE.VIEW.ASYNC.S ;  /* 0x00000000000073c6 */ /* 0x004ea20000000000 */
[----:B------:R-:W1:Y:S08]  /*5700*/  @!P1 LDC R12, c[0x0][0xb20] ;  /* 0x0002c800ff0c9b82 */ /* 0x000e700000000800 */
[----:B------:R-:W1:Y:S01]  /*5710*/  @!P1 LDC R7, c[0x0][0xb0c] ;  /* 0x0002c300ff079b82 */ /* 0x000e620000000800 */
[----:B--2---:R2:W-:Y:S01]  /*5720*/  SYNCS.ARRIVE.TRANS64.RED.A1T0 RZ, [R0+URZ], RZ ;  /* 0x000000ff00ff79a7 */ /* 0x0045e200081004ff */
[----:B----4-:R-:W-:Y:S04]  /*5730*/  LOP3.LUT P4, RZ, R18, 0x1, RZ, 0xc0, !PT ;  /* 0x0000000112ff7812 */ /* 0x010fe8000788c0ff */
[----:B------:R-:W-:Y:S09]  /*5740*/  P2R R107, PR, RZ, 0x10 ;  /* 0x00000010ff6b7803 */ /* 0x000ff20000000000 */
[----:B------:R-:W-:Y:S02]  /*5750*/  @P4 MOV R44, R16 ;  /* 0x00000010002c4202 */ /* 0x000fe40000000f00 */
[----:B------:R-:W-:Y:S01]  /*5760*/  @P4 LOP3.LUT R43, R17, 0xffff, RZ, 0xc0, !PT ;  /* 0x0000ffff112b4812 */ /* 0x000fe200078ec0ff */
[----:B--23--:R-:W-:Y:S06]  /*5770*/  @!P0 BRA `(.L_x_103) ;  /* 0x0000000000a48947 */ /* 0x00cfec0003800000 */
[----:B------:R-:W-:Y:S01]  /*5780*/  IMAD.HI.U32 R0, R94, R39, RZ ;  /* 0x000000275e007227 */ /* 0x000fe200078e00ff */
[----:B------:R-:W-:Y:S02]  /*5790*/  ISETP.NE.AND P0, PT, R38, 0x1, PT ;  /* 0x000000012600780c */ /* 0x000fe40003f05270 */
[----:B------:R-:W-:Y:S01]  /*57a0*/  ISETP.NE.AND P2, PT, R40, 0x1, PT ;  /* 0x000000012800780c */ /* 0x000fe20003f45270 */
[----:B------:R-:W-:Y:S01]  /*57b0*/  IMAD.HI.U32 R4, R95, R88, RZ ;  /* 0x000000585f047227 */ /* 0x000fe200078e00ff */
[----:B------:R-:W-:Y:S02]  /*57c0*/  SHF.R.U32.HI R0, RZ, R93, R0 ;  /* 0x0000005dff007219 */ /* 0x000fe40000011600 */
[----:B------:R-:W-:Y:S01]  /*57d0*/  ISETP.NE.AND P3, PT, R42, 0x1, PT ;  /* 0x000000012a00780c */ /* 0x000fe20003f65270 */
[----:B------:R-:W-:Y:S01]  /*57e0*/  IMAD.HI.U32 R6, R43, R39, RZ ;  /* 0x000000272b067227 */ /* 0x000fe200078e00ff */
[-C--:B------:R-:W-:Y:S02]  /*57f0*/  SHF.R.U32.HI R4, RZ, R89.reuse, R4 ;  /* 0x00000059ff047219 */ /* 0x080fe40000011604 */
[----:B------:R-:W-:Y:S01]  /*5800*/  SEL R0, R94, R0, !P0 ;  /* 0x000000005e007207 */ /* 0x000fe20004000000 */
[----:B------:R-:W-:Y:S01]  /*5810*/  IMAD.HI.U32 R5, R44, R88, RZ ;  /* 0x000000582c057227 */ /* 0x000fe200078e00ff */
[----:B------:R-:W-:Y:S03]  /*5820*/  SEL R4, R95, R4, !P3 ;  /* 0x000000045f047207 */ /* 0x000fe60005800000 */
[-C--:B------:R-:W-:Y:S01]  /*5830*/  IMAD.HI.U32 R3, R0, R36.reuse, RZ ;  /* 0x0000002400037227 */ /* 0x080fe200078e00ff */
[----:B------:R-:W-:Y:S03]  /*5840*/  SHF.R.U32.HI R5, RZ, R89, R5 ;  /* 0x00000059ff057219 */ /* 0x000fe60000011605 */
[----:B------:R-:W-:Y:S01]  /*5850*/  IMAD.HI.U32 R2, R4, R36, RZ ;  /* 0x0000002404027227 */ /* 0x000fe200078e00ff */
[----:B------:R-:W-:Y:S02]  /*5860*/  @P2 SHF.R.U32.HI R0, RZ, R37, R3 ;  /* 0x00000025ff002219 */ /* 0x000fe40000011603 */
[----:B------:R-:W-:Y:S02]  /*5870*/  SHF.R.U32.HI R3, RZ, R93, R6 ;  /* 0x0000005dff037219 */ /* 0x000fe40000011606 */
[----:B------:R-:W-:Y:S01]  /*5880*/  @P2 SHF.R.U32.HI R4, RZ, R37, R2 ;  /* 0x00000025ff042219 */ /* 0x000fe20000011602 */
[----:B------:R-:W-:Y:S01]  /*5890*/  IMAD R0, R40, R0, RZ ;  /* 0x0000000028007224 */ /* 0x000fe200078e02ff */
[----:B------:R-:W-:Y:S02]  /*58a0*/  SEL R3, R43, R3, !P0 ;  /* 0x000000032b037207 */ /* 0x000fe40004000000 */
[----:B------:R-:W-:Y:S01]  /*58b0*/  SEL R2, R44, R5, !P3 ;  /* 0x000000052c027207 */ /* 0x000fe20005800000 */
[----:B------:R-:W-:Y:S01]  /*58c0*/  IMAD R5, R40, R4, RZ ;  /* 0x0000000428057224 */ /* 0x000fe200078e02ff */
[C---:B------:R-:W-:Y:S01]  /*58d0*/  ISETP.GE.AND P0, PT, R3.reuse, R0, PT ;  /* 0x000000000300720c */ /* 0x040fe20003f06270 */
[C---:B------:R-:W-:Y:S03]  /*58e0*/  IMAD.HI.U32 R0, R3.reuse, R36, RZ ;  /* 0x0000002403007227 */ /* 0x040fe600078e00ff */
[C---:B------:R-:W-:Y:S02]  /*58f0*/  ISETP.GE.OR P0, PT, R2.reuse, R5, P0 ;  /* 0x000000050200720c */ /* 0x040fe40000706670 */
[----:B------:R-:W-:Y:S04]  /*5900*/  SHF.R.U32.HI R0, RZ, R37, R0 ;  /* 0x00000025ff007219 */ /* 0x000fe80000011600 */
[C---:B------:R-:W-:Y:S05]  /*5910*/  SEL R6, R3.reuse, R0, !P2 ;  /* 0x0000000003067207 */ /* 0x040fea0005000000 */
        /* <DEDUP_REMOVED lines=14> */
[----:B------:R-:W-:Y:S07]  /*5a00*/  IMAD R43, R3, R38, R43 ;  /* 0x00000026032b7224 */ /* 0x000fee00078e022b */
.L_x_103:
[----:B-1----:R-:W-:Y:S01]  /*5a10*/  @!P1 ISETP.NE.AND P0, PT, R8, 0x1, PT ;  /* 0x000000010800980c */ /* 0x002fe20003f05270 */
[----:B------:R-:W-:Y:S01]  /*5a20*/  @!P1 IMAD.HI.U32 R2, R43, R9, RZ ;  /* 0x000000092b029227 */ /* 0x000fe200078e00ff */
[----:B------:R-:W-:Y:S01]  /*5a30*/  R2UR UR42, R14 ;  /* 0x000000000e2a72ca */ /* 0x000fe200000e0000 */
[----:B------:R-:W-:Y:S01]  /*5a40*/  BSSY.RECONVERGENT B6, `(.L_x_104) ;  /* 0x0000031000067945 */ /* 0x000fe20003800200 */
[----:B------:R-:W-:Y:S01]  /*5a50*/  R2UR UR41, R15 ;  /* 0x000000000f2972ca */ /* 0x000fe200000e0000 */
[C---:B------:R-:W-:Y:S01]  /*5a60*/  @!P1 IMAD.HI.U32 R0, R44.reuse, R10, RZ ;  /* 0x0000000a2c009227 */ /* 0x040fe200078e00ff */
[----:B------:R-:W-:Y:S02]  /*5a70*/  @!P1 SHF.R.U32.HI R2, RZ, R12, R2 ;  /* 0x0000000cff029219 */ /* 0x000fe40000011602 */
[----:B------:R-:W-:Y:S01]  /*5a80*/  @!P1 ISETP.NE.AND P2, PT, R7, 0x1, PT ;  /* 0x000000010700980c */ /* 0x000fe20003f45270 */
[----:B------:R-:W-:Y:S01]  /*5a90*/  VIADD R109, R109, 0x1 ;  /* 0x000000016d6d7836 */ /* 0x000fe20000000000 */
[----:B------:R-:W-:Y:S02]  /*5aa0*/  @!P1 SEL R2, R43, R2, !P0 ;  /* 0x000000022b029207 */ /* 0x000fe40004000000 */
[----:B------:R-:W-:Y:S02]  /*5ab0*/  @!P1 SHF.R.U32.HI R0, RZ, R11, R0 ;  /* 0x0000000bff009219 */ /* 0x000fe40000011600 */
[----:B------:R-:W-:Y:S01]  /*5ac0*/  LOP3.LUT P0, RZ, R97, 0x1b0, RZ, 0xc0, !PT ;  /* 0x000001b061ff7812 */ /* 0x000fe2000780c0ff */
[----:B------:R-:W-:Y:S01]  /*5ad0*/  USHF.L.U32 UR42, UR42, 0x6, URZ ;  /* 0x000000062a2a7899 */ /* 0x000fe200080006ff */
[----:B------:R-:W-:Y:S01]  /*5ae0*/  @!P1 SEL R3, R44, R0, !P2 ;  /* 0x000000002c039207 */ /* 0x000fe20005000000 */
[----:B------:R-:W-:Y:S01]  /*5af0*/  USHF.L.U32 UR41, UR41, 0x8, URZ ;  /* 0x0000000829297899 */ /* 0x000fe200080006ff */
[----:B------:R-:W-:Y:S03]  /*5b00*/  @P4 SHF.R.U32.HI R98, RZ, 0x10, R17 ;  /* 0x00000010ff624819 */ /* 0x000fe60000011611 */
[----:B------:R-:W-:Y:S02]  /*5b10*/  @!P1 IMAD.IADD R0, R2, 0x1, -R3 ;  /* 0x0000000102009824 */ /* 0x000fe400078e0a03 */
[----:B------:R-:W-:Y:S02]  /*5b20*/  @!P1 IMAD.IADD R2, R3, 0x1, -R2 ;  /* 0x0000000103029824 */ /* 0x000fe400078e0a02 */
[----:B------:R-:W-:Y:S02]  /*5b30*/  @!P1 IMAD R44, R0, R7, R44 ;  /* 0x00000007002c9224 */ /* 0x000fe400078e022c */
[----:B------:R-:W-:Y:S01]  /*5b40*/  @!P1 IMAD R43, R2, R8, R43 ;  /* 0x00000008022b9224 */ /* 0x000fe200078e022b */
[----:B------:R-:W-:Y:S06]  /*5b50*/  @!P0 BRA `(.L_x_105) ;  /* 0x00000000007c8947 */ /* 0x000fec0003800000 */
[----:B------:R-:W1:Y:S01]  /*5b60*/  LDCU.64 UR8, c[0x4][0x80] ;  /* 0x01001000ff0877ac */ /* 0x000e620008000a00 */
[----:B------:R-:W-:Y:S01]  /*5b70*/  MOV R2, 0x0 ;  /* 0x0000000000027802 */ /* 0x000fe20000000f00 */
[----:B------:R-:W-:Y:S02]  /*5b80*/  HFMA2 R12, -RZ, RZ, 0, 5.9604644775390625e-08 ;  /* 0x00000001ff0c7431 */ /* 0x000fe400000001ff */
[----:B------:R-:W-:Y:S01]  /*5b90*/  IMAD.MOV.U32 R8, RZ, RZ, 0x70 ;  /* 0x00000070ff087424 */ /* 0x000fe200078e00ff */
[----:B------:R2:W3:Y:S01]  /*5ba0*/  LDC.64 R14, c[0x4][R2] ;  /* 0x01000000020e7b82 */ /* 0x0004e20000000a00 */
[----:B------:R-:W4:Y:S01]  /*5bb0*/  LDCU.64 UR6, c[0x4][0x88] ;  /* 0x01001100ff0677ac */ /* 0x000f220008000a00 */
[----:B------:R-:W-:Y:S01]  /*5bc0*/  IMAD.MOV.U32 R13, RZ, RZ, RZ ;  /* 0x000000ffff0d7224 */ /* 0x000fe200078e00ff */
[----:B------:R-:W2:Y:S01]  /*5bd0*/  LDCU.64 UR4, c[0x4][0x8] ;  /* 0x01000100ff0477ac */ /* 0x000ea20008000a00 */
[----:B-1----:R-:W-:Y:S01]  /*5be0*/  MOV R5, UR9 ;  /* 0x0000000900057c02 */ /* 0x002fe20008000f00 */
[----:B------:R-:W-:Y:S01]  /*5bf0*/  IMAD.U32 R4, RZ, RZ, UR8 ;  /* 0x00000008ff047e24 */ /* 0x000fe2000f8e00ff */
[----:B----4-:R-:W-:Y:S01]  /*5c00*/  MOV R7, UR7 ;  /* 0x0000000700077c02 */ /* 0x010fe20008000f00 */
[----:B------:R-:W-:Y:S01]  /*5c10*/  IMAD.U32 R6, RZ, RZ, UR6 ;  /* 0x00000006ff067e24 */ /* 0x000fe2000f8e00ff */
[----:B--2---:R-:W-:Y:S01]  /*5c20*/  MOV R11, UR5 ;  /* 0x00000005000b7c02 */ /* 0x004fe20008000f00 */
[----:B------:R-:W-:Y:S02]  /*5c30*/  IMAD.U32 R10, RZ, RZ, UR4 ;  /* 0x00000004ff0a7e24 */ /* 0x000fe4000f8e00ff */
[----:B------:R-:W-:Y:S07]  /*5c40*/  LEPC R20, `(.L_x_106) ;  /* 0x000000001014794e */ /* 0x000fee0000000000 */
[----:B---3-5:R-:W-:Y:S05]  /*5c50*/  CALL.ABS.NOINC R14 ;  /* 0x000000000e007343 */ /* 0x028fea0003c00000 */
.L_x_106:
[----:B------:R-:W1:Y:S01]  /*5c60*/  LDCU.64 UR8, c[0x4][0x80] ;  /* 0x01001000ff0877ac */ /* 0x000e620008000a00 */
[----:B------:R-:W2:Y:S01]  /*5c70*/  LDC.64 R2, c[0x4][R2] ;  /* 0x0100000002027b82 */ /* 0x000ea20000000a00 */
[----:B------:R-:W-:Y:S02]  /*5c80*/  HFMA2 R12, -RZ, RZ, 0, 5.9604644775390625e-08 ;  /* 0x00000001ff0c7431 */ /* 0x000fe400000001ff */
[----:B------:R-:W-:Y:S02]  /*5c90*/  IMAD.MOV.U32 R8, RZ, RZ, 0x70 ;  /* 0x00000070ff087424 */ /* 0x000fe400078e00ff */
[----:B------:R-:W-:Y:S01]  /*5ca0*/  IMAD.MOV.U32 R13, RZ, RZ, RZ ;  /* 0x000000ffff0d7224 */ /* 0x000fe200078e00ff */
[----:B------:R-:W3:Y:S01]  /*5cb0*/  LDCU.64 UR6, c[0x4][0x88] ;  /* 0x01001100ff0677ac */ /* 0x000ee20008000a00 */
[----:B------:R-:W4:Y:S01]  /*5cc0*/  LDCU.64 UR4, c[0x4][0x8] ;  /* 0x01000100ff0477ac */ /* 0x000f220008000a00 */
[----:B-1----:R-:W-:Y:S02]  /*5cd0*/  MOV R4, UR8 ;  /* 0x0000000800047c02 */ /* 0x002fe40008000f00 */
[----:B------:R-:W-:Y:S02]  /*5ce0*/  MOV R5, UR9 ;  /* 0x0000000900057c02 */ /* 0x000fe40008000f00 */
[----:B---3--:R-:W-:Y:S01]  /*5cf0*/  MOV R7, UR7 ;  /* 0x0000000700077c02 */ /* 0x008fe20008000f00 */
[----:B------:R-:W-:Y:S01]  /*5d00*/  IMAD.U32 R6, RZ, RZ, UR6 ;  /* 0x00000006ff067e24 */ /* 0x000fe2000f8e00ff */
[----:B----4-:R-:W-:Y:S01]  /*5d10*/  MOV R11, UR5 ;  /* 0x00000005000b7c02 */ /* 0x010fe20008000f00 */
[----:B------:R-:W-:Y:S02]  /*5d20*/  IMAD.U32 R10, RZ, RZ, UR4 ;  /* 0x00000004ff0a7e24 */ /* 0x000fe4000f8e00ff */
[----:B------:R-:W-:Y:S07]  /*5d30*/  LEPC R20, `(.L_x_105) ;  /* 0x000000001014794e */ /* 0x000fee0000000000 */
[----:B--2---:R-:W-:Y:S05]  /*5d40*/  CALL.ABS.NOINC R2 ;  /* 0x0000000002007343 */ /* 0x004fea0003c00000 */
.L_x_105:
[----:B------:R-:W-:Y:S05]  /*5d50*/  BSYNC.RECONVERGENT B6 ;  /* 0x0000000000067941 */ /* 0x000fea0003800200 */
.L_x_104:
[----:B------:R-:W-:Y:S01]  /*5d60*/  ISETP.NE.U32.AND P4, PT, R86, RZ, PT ;  /* 0x000000ff5600720c */ /* 0x000fe20003f85070 */
[----:B------:R-:W-:Y:S01]  /*5d70*/  UISETP.NE.AND UP2, UPT, UR50, URZ, UPT ;  /* 0x000000ff3200728c */ /* 0x000fe2000bf45270 */
[----:B------:R-:W-:Y:S01]  /*5d80*/  ISETP.NE.U32.AND P2, PT, RZ, UR38, PT ;  /* 0x00000026ff007c0c */ /* 0x000fe2000bf45070 */
[----:B------:R-:W-:Y:S01]  /*5d90*/  UISETP.NE.U32.AND UP1, UPT, UR44, URZ, UPT ;  /* 0x000000ff2c00728c */ /* 0x000fe2000bf25070 */
[----:B------:R-:W-:Y:S01]  /*5da0*/  ISETP.NE.AND.EX P4, PT, R87, RZ, PT, P4 ;  /* 0x000000ff5700720c */ /* 0x000fe20003f85340 */
[----:B------:R-:W-:Y:S01]  /*5db0*/  UPLOP3.LUT UP0, UPT, UPT, UPT, UPT, 0x40, 0x4 ;  /* 0x000000000004789c */ /* 0x000fe20003f0e870 */
[----:B------:R-:W-:Y:S01]  /*5dc0*/  ISETP.NE.AND.EX P2, PT, RZ, UR39, PT, P2 ;  /* 0x00000027ff007c0c */ /* 0x000fe2000bf45320 */
[----:B------:R-:W-:Y:S01]  /*5dd0*/  UISETP.NE.AND.EX UP1, UPT, UR45, URZ, UPT, UP1 ;  /* 0x000000ff2d00728c */ /* 0x000fe2000bf25310 */
[----:B------:R-:W-:Y:S04]  /*5de0*/  PLOP3.LUT P1, PT, PT, PT, UP2, 0x80, 0x8 ;  /* 0x000000000008781c */ /* 0x000fe80003f2f028 */
[----:B------:R-:W-:Y:S06]  /*5df0*/  @UP2 UPLOP3.LUT UP0, UPT, UPT, UPT, UP1, 0x80, 0x8 ;  /* 0x000000000008289c */ /* 0x000fec0003f0f010 */
[----:B------:R-:W-:Y:S01]  /*5e00*/  PLOP3.LUT P0, PT, PT, PT, UP0, 0x80, 0x8 ;  /* 0x000000000008781c */ /* 0x000fe20003f0f008 */
[----:B------:R-:W-:Y:S01]  /*5e10*/  @!UPT UIADD3 URZ, UPT, UPT, URZ, URZ, URZ ;  /* 0x000000fffffff290 */ /* 0x000fe2000fffe0ff */
[----:B------:R-:W-:Y:S11]  /*5e20*/  BRA.U !UP1, `(.L_x_107) ;  /* 0x0000000109387547 */ /* 0x000ff6000b800000 */
[----:B------:R-:W-:Y:S01]  /*5e30*/  UISETP.NE.U32.AND UP0, UPT, UR38, URZ, UPT ;  /* 0x000000ff2600728c */ /* 0x000fe2000bf05070 */
[----:B------:R-:W-:Y:S02]  /*5e40*/  HFMA2 R0, -RZ, RZ, 0, 5.9604644775390625e-08 ;  /* 0x00000001ff007431 */ /* 0x000fe400000001ff */
[----:B------:R-:W-:Y:S01]  /*5e50*/  IMAD.MOV.U32 R92, RZ, RZ, 0x1 ;  /* 0x00000001ff5c7424 */ /* 0x000fe200078e00ff */
[----:B------:R-:W-:Y:S06]  /*5e60*/  UISETP.NE.AND.EX UP0, UPT, UR39, URZ, UPT, UP0 ;  /* 0x000000ff2700728c */ /* 0x000fec000bf05300 */
[----:B------:R-:W-:Y:S05]  /*5e70*/  PLOP3.LUT P3, PT, PT, PT, UP0, 0x80, 0x8 ;  /* 0x000000000008781c */ /* 0x000fea0003f6f008 */
[----:B------:R-:W1:Y:S01]  /*5e80*/  @UP0 LDCU.64 UR6, c[0x0][0x888] ;  /* 0x00011100ff0607ac */ /* 0x000e620008000a00 */
[----:B------:R-:W-:Y:S07]  /*5e90*/  @UP0 UIMAD UR4, UR36, UR44, URZ ;  /* 0x0000002c240402a4 */ /* 0x000fee000f8e02ff */
[----:B------:R-:W-:Y:S01]  /*5ea0*/  @!P3 PRMT R92, R0, 0x7610, R92 ;  /* 0x00007610005cb816 */ /* 0x000fe2000000005c */
[----:B-1----:R-:W-:Y:S03]  /*5eb0*/  @UP0 UIMAD.WIDE UR6, UR4, 0x4, UR6 ;  /* 0x00000004040608a5 */ /* 0x002fe6000f8e0206 */
[----:B------:R-:W1:Y:S03]  /*5ec0*/  @!UP0 LDCU UR4, c[0x0][0x880] ;  /* 0x00011000ff0487ac */ /* 0x000e660008000800 */
[----:B------:R-:W-:Y:S01]  /*5ed0*/  IMAD.U32 R2, RZ, RZ, UR6 ;  /* 0x00000006ff027e24 */ /* 0x000fe2000f8e00ff */
[----:B------:R-:W-:Y:S05]  /*5ee0*/  MOV R3, UR7 ;  /* 0x0000000700037c02 */ /* 0x000fea0008000f00 */
[----:B-----5:R2:W5:Y:S02]  /*5ef0*/  @P3 LDG.E R49, desc[UR46][R2.64] ;  /* 0x0000002e02313981 */ /* 0x020564000c1e1900 */
[----:B-12---:R-:W-:Y:S02]  /*5f00*/  @!P3 IMAD.U32 R49, RZ, RZ, UR4 ;  /* 0x00000004ff31be24 */ /* 0x006fe4000f8e00ff */
.L_x_107:
[----:B------:R-:W-:Y:S05]  /*5f10*/  @!P4 BRA `(.L_x_108) ;  /* 0x000000000020c947 */ /* 0x000fea0003800000 */
[----:B------:R-:W-:Y:S04]  /*5f20*/  ISETP.NE.U32.AND P3, PT, R84, RZ, PT ;  /* 0x000000ff5400720c */ /* 0x000fe80003f65070 */
[----:B------:R-:W-:Y:S11]  /*5f30*/  ISETP.NE.AND.EX P3, PT, R85, RZ, PT, P3 ;  /* 0x000000ff5500720c */ /* 0x000ff60003f65330 */
[----:B------:R-:W-:Y:S02]  /*5f40*/  @!UPT UIADD3 URZ, UPT, UPT, URZ, URZ, URZ ;  /* 0x000000fffffff290 */ /* 0x000fe4000fffe0ff */
[----:B------:R-:W1:Y:S01]  /*5f50*/  @P3 LDC.64 R2, c[0x0][0x8a8] ;  /* 0x00022a00ff023b82 */ /* 0x000e620000000a00 */
[----:B------:R-:W-:Y:S04]  /*5f60*/  @P3 IMAD R0, R86, UR36, RZ ;  /* 0x0000002456003c24 */ /* 0x000fe8000f8e02ff */
[----:B-1----:R-:W-:Y:S05]  /*5f70*/  @P3 IMAD.WIDE R2, R0, 0x4, R2 ;  /* 0x0000000400023825 */ /* 0x002fea00078e0202 */
[----:B-----5:R1:W5:Y:S02]  /*5f80*/  @P3 LDG.E R47, desc[UR46][R2.64] ;  /* 0x0000002e022f3981 */ /* 0x020364000c1e1900 */
[----:B-1----:R-:W2:Y:S02]  /*5f90*/  @!P3 LDC R47, c[0x0][0x8a0] ;  /* 0x00022800ff2fbb82 */ /* 0x002ea40000000800 */
.L_x_108:
[----:B-----5:R-:W-:Y:S01]  /*5fa0*/  FSETP.NEU.AND P3, PT, R49, RZ, PT ;  /* 0x000000ff3100720b */ /* 0x020fe20003f6d000 */
[----:B------:R-:W-:Y:S01]  /*5fb0*/  BSSY B1, `(.L_x_109) ;  /* 0x0000039000017945 */ /* 0x000fe20003800000 */
[----:B------:R-:W-:Y:S01]  /*5fc0*/  SEL R3, RZ, 0xffffffff, P2 ;  /* 0xffffffffff037807 */ /* 0x000fe20001000000 */
[----:B------:R-:W-:Y:S01]  /*5fd0*/  IMAD.MOV.U32 R61, RZ, RZ, 0x1 ;  /* 0x00000001ff3d7424 */ /* 0x000fe200078e00ff */
[----:B------:R-:W-:Y:S01]  /*5fe0*/  @P1 LOP3.LUT P2, RZ, R92, 0xff, RZ, 0xc0, !PT ;  /* 0x000000ff5cff1812 */ /* 0x000fe2000784c0ff */
[----:B------:R-:W-:Y:S01]  /*5ff0*/  IMAD R48, R45, 0x80, R46 ;  /* 0x000000802d307824 */ /* 0x000fe200078e022e */
[----:B------:R-:W-:Y:S01]  /*6000*/  @P1 SEL R0, RZ, 0xffffffff, P3 ;  /* 0xffffffffff001807 */ /* 0x000fe20001800000 */
[----:B------:R-:W-:Y:S01]  /*6010*/  IMAD R110, R105, -0x10, R103 ;  /* 0xfffffff0696e7824 */ /* 0x000fe200078e0267 */
[----:B------:R-:W-:Y:S01]  /*6020*/  LOP3.LUT R101, R101, 0x1, RZ, 0x3c, !PT ;  /* 0x0000000165657812 */ /* 0x000fe200078e3cff */
[----:B------:R-:W-:Y:S01]  /*6030*/  IMAD.MOV.U32 R60, RZ, RZ, RZ ;  /* 0x000000ffff3c7224 */ /* 0x000fe200078e00ff */
[----:B------:R-:W-:Y:S02]  /*6040*/  @P0 SEL R0, R3, R0, !P2 ;  /* 0x0000000003000207 */ /* 0x000fe40005000000 */
[----:B------:R-:W-:Y:S02]  /*6050*/  CS2R R82, SRZ ;  /* 0x0000000000527805 */ /* 0x000fe4000001ff00 */
[----:B------:R-:W-:Y:S02]  /*6060*/  LEA R112, R45, UR48, 0x3 ;  /* 0x000000302d707c11 */ /* 0x000fe4000f8e18ff */
[----:B------:R-:W-:Y:S02]  /*6070*/  CS2R R80, SRZ ;  /* 0x0000000000507805 */ /* 0x000fe4000001ff00 */
[----:B------:R-:W-:Y:S02]  /*6080*/  @P1 LOP3.LUT R0, R0, 0x1, RZ, 0xc0, !PT ;  /* 0x0000000100001812 */ /* 0x000fe400078ec0ff */
[----:B------:R-:W-:Y:S02]  /*6090*/  CS2R R74, SRZ ;  /* 0x00000000004a7805 */ /* 0x000fe4000001ff00 */
[----:B------:R-:W-:Y:S02]  /*60a0*/  PLOP3.LUT P2, PT, PT, PT, UP1, 0x80, 0x8 ;  /* 0x000000000008781c */ /* 0x000fe40003f4f018 */
[----:B------:R-:W-:Y:S02]  /*60b0*/  CS2R R72, SRZ ;  /* 0x0000000000487805 */ /* 0x000fe4000001ff00 */
[----:B------:R-:W-:Y:S02]  /*60c0*/  ISETP.NE.U32.OR P5, PT, R0, 0x1, !P1 ;  /* 0x000000010000780c */ /* 0x000fe40004fa5470 */
[----:B------:R-:W-:Y:S02]  /*60d0*/  CS2R R66, SRZ ;  /* 0x0000000000427805 */ /* 0x000fe4000001ff00 */
[----:B------:R-:W-:Y:S02]  /*60e0*/  LOP3.LUT P4, R108, R92, 0xff, RZ, 0xc0, !PT ;  /* 0x000000ff5c6c7812 */ /* 0x000fe4000788c0ff */
[----:B------:R-:W-:Y:S02]  /*60f0*/  CS2R R64, SRZ ;  /* 0x0000000000407805 */ /* 0x000fe4000001ff00 */
[----:B------:R-:W-:Y:S02]  /*6100*/  SEL R2, RZ, 0xffffffff, P3 ;  /* 0xffffffffff027807 */ /* 0x000fe40001800000 */
[----:B------:R-:W-:Y:S02]  /*6110*/  CS2R R58, SRZ ;  /* 0x00000000003a7805 */ /* 0x000fe4000001ff00 */
[----:B------:R-:W-:Y:S02]  /*6120*/  P2R R111, PR, RZ, 0x20 ;  /* 0x00000020ff6f7803 */ /* 0x000fe40000000000 */
[----:B------:R-:W-:Y:S02]  /*6130*/  CS2R R56, SRZ ;  /* 0x0000000000387805 */ /* 0x000fe4000001ff00 */
[----:B------:R-:W-:Y:S02]  /*6140*/  @P2 SEL R2, R3, R2, !P4 ;  /* 0x0000000203022207 */ /* 0x000fe40006000000 */
[----:B------:R-:W-:Y:S02]  /*6150*/  @P5 SHF.L.U32 R0, R101, 0x1f, RZ ;  /* 0x0000001f65005819 */ /* 0x000fe400000006ff */
[----:B------:R-:W-:Y:S02]  /*6160*/  LOP3.LUT R2, R2, 0x1, RZ, 0xc0, !PT ;  /* 0x0000000102027812 */ /* 0x000fe400078ec0ff */
[----:B------:R1:W3:Y:S02]  /*6170*/  @P5 SYNCS.PHASECHK.TRANS64.TRYWAIT P1, [UR48+0x50], R0 ;  /* 0x00005000ff0055a7 */ /* 0x0002e40008021130 */
[----:B------:R-:W-:Y:S04]  /*6180*/  ISETP.NE.U32.AND P2, PT, R2, 0x1, PT ;  /* 0x000000010200780c */ /* 0x000fe80003f45070 */
[----:B------:R-:W-:Y:S02]  /*6190*/  P2R R62, PR, RZ, 0x4 ;  /* 0x00000004ff3e7803 */ /* 0x000fe40000000000 */
[----:B-1----:R-:W-:Y:S04]  /*61a0*/  SHF.L.U32 R0, R100, 0x1f, RZ ;  /* 0x0000001f64007819 */ /* 0x002fe800000006ff */
[----:B------:R1:W4:Y:S01]  /*61b0*/  SYNCS.PHASECHK.TRANS64.TRYWAIT P0, [R112+URZ+0xc0], R0 ;  /* 0x0000c000700075a7 */ /* 0x00032200080011ff */
[----:B---3--:R-:W-:Y:S01]  /*61c0*/  @P5 SEL R61, RZ, 0x1, !P1 ;  /* 0x00000001ff3d5807 */ /* 0x008fe20004800000 */
[----:B-1----:R-:W-:Y:S06]  /*61d0*/  @!P5 BRA `(.L_x_110) ;  /* 0x000000000058d947 */ /* 0x002fec0003800000 */
[----:B------:R-:W-:Y:S01]  /*61e0*/  IMAD.MOV.U32 R83, RZ, RZ, RZ ;  /* 0x000000ffff537224 */ /* 0x000fe200078e00ff */
[----:B------:R-:W-:Y:S01]  /*61f0*/  ISETP.NE.AND P1, PT, R61, RZ, PT ;  /* 0x000000ff3d00720c */ /* 0x000fe20003f25270 */
[----:B------:R-:W-:Y:S01]  /*6200*/  BSSY B0, `(.L_x_111) ;  /* 0x000000c000007945 */ /* 0x000fe20003800000 */
[----:B------:R-:W-:Y:S02]  /*6210*/  CS2R R58, SRZ ;  /* 0x00000000003a7805 */ /* 0x000fe4000001ff00 */
[----:B------:R-:W-:Y:S02]  /*6220*/  CS2R R56, SRZ ;  /* 0x0000000000387805 */ /* 0x000fe4000001ff00 */
[----:B------:R-:W-:Y:S02]  /*6230*/  CS2R R66, SRZ ;  /* 0x0000000000427805 */ /* 0x000fe4000001ff00 */
[----:B------:R-:W-:Y:S02]  /*6240*/  CS2R R64, SRZ ;  /* 0x0000000000407805 */ /* 0x000fe4000001ff00 */
[----:B------:R-:W-:Y:S02]  /*6250*/  CS2R R74, SRZ ;  /* 0x00000000004a7805 */ /* 0x000fe4000001ff00 */
[----:B------:R-:W-:Y:S02]  /*6260*/  CS2R R72, SRZ ;  /* 0x0000000000487805 */ /* 0x000fe4000001ff00 */
[----:B------:R-:W-:Y:S01]  /*6270*/  CS2R R80, SRZ ;  /* 0x0000000000507805 */ /* 0x000fe2000001ff00 */
[----:B------:R-:W-:Y:S06]  /*6280*/  @P1 BRA `(.L_x_112) ;  /* 0x00000000000c1947 */ /* 0x000fec0003800000 */
[----:B------:R-:W-:Y:S04]  /*6290*/  SHF.L.U32 R3, R101, 0x1f, RZ ;  /* 0x0000001f65037819 */ /* 0x000fe800000006ff */
[----:B------:R-:W1:Y:S02]  /*62a0*/  SYNCS.PHASECHK.TRANS64.TRYWAIT P1, [UR48+0x50], R3 ;  /* 0x00005003ff0075a7 */ /* 0x000e640008021130 */
[----:B-1----:R-:W-:Y:S05]  /*62b0*/  @!P1 BRA `(.L_x_113) ;  /* 0x0000004000149947 */ /* 0x002fea0003800000 */
.L_x_112:
[----:B------:R-:W-:Y:S05]  /*62c0*/  BSYNC B0 ;  /* 0x0000000000007941 */ /* 0x000fea0003800000 */
.L_x_111:
[----:B------:R-:W-:Y:S01]  /*62d0*/  ISETP.NE.AND P1, PT, R62, RZ, PT ;  /* 0x000000ff3e00720c */ /* 0x000fe20003f25270 */
[----:B------:R-:W-:Y:S11]  /*62e0*/  HFMA2 R60, -RZ, RZ, 0, 5.9604644775390625e-08 ;  /* 0x00000001ff3c7431 */ /* 0x000ff600000001ff */
[----:B------:R-:W-:Y:S01]  /*62f0*/  @!UPT UIADD3 URZ, UPT, UPT, URZ, URZ, URZ ;  /* 0x000000fffffff290 */ /* 0x000fe2000fffe0ff */
[----:B------:R3:W1:Y:S04]  /*6300*/  @P1 LDS.128 R56, [R104] ;  /* 0x0000000068381984 */ /* 0x0006680000000c00 */
[----:B------:R3:W1:Y:S04]  /*6310*/  @P1 LDS.128 R64, [R103+0x10] ;  /* 0x0000100067401984 */ /* 0x0006680000000c00 */
[----:B------:R3:W1:Y:S04]  /*6320*/  @P1 LDS.128 R72, [R102+0x20] ;  /* 0x0000200066481984 */ /* 0x0006680000000c00 */
[----:B------:R3:W1:Y:S02]  /*6330*/  @P1 LDS.128 R80, [R110+0x30] ;  /* 0x000030006e501984 */ /* 0x0006640000000c00 */
.L_x_110:
[----:B------:R-:W-:Y:S05]  /*6340*/  BSYNC B1 ;  /* 0x0000000000017941 */ /* 0x000fea0003800000 */
.L_x_109:
[----:B-1----:R-:W-:Y:S04]  /*6350*/  SHF.R.U32.HI R2, RZ, 0x15, R48 ;  /* 0x00000015ff027819 */ /* 0x002fe80000011630 */
[----:B------:R-:W-:Y:S01]  /*6360*/  LOP3.LUT P1, RZ, R2, 0x3, R96, 0x48, !PT ;  /* 0x0000000302ff7812 */ /* 0x000fe20007824860 */
[----:B------:R-:W-:Y:S01]  /*6370*/  @!UPT UIADD3 URZ, UPT, UPT, URZ, URZ, URZ ;  /* 0x000000fffffff290 */ /* 0x000fe2000fffe0ff */
[----:B----4-:R-:W-:Y:S11]  /*6380*/  @P0 BRA `(.L_x_114) ;  /* 0x0000000000080947 */ /* 0x010ff60003800000 */
[----:B------:R-:W1:Y:S02]  /*6390*/  SYNCS.PHASECHK.TRANS64.TRYWAIT P0, [R112+URZ+0xc0], R0 ;  /* 0x0000c000700075a7 */ /* 0x000e6400080011ff */
[----:B-1----:R-:W-:Y:S05]  /*63a0*/  @!P0 BRA `(.L_x_115) ;  /* 0x0000003c00f08947 */ /* 0x002fea0003800000 */
.L_x_114:
[----:B------:R-:W-:Y:S05]  /*63b0*/  @!P1 BRA `(.L_x_116) ;  /* 0x0000000000409947 */ /* 0x000fea0003800000 */
[----:B------:R-:W4:Y:S01]  /*63c0*/  LDCU.64 UR8, c[0x4][0x70] ;  /* 0x01000e00ff0877ac */ /* 0x000f220008000a00 */
[----:B------:R-:W-:Y:S01]  /*63d0*/  MOV R3, 0x0 ;  /* 0x0000000000037802 */ /* 0x000fe20000000f00 */
[----:B------:R-:W-:Y:S02]  /*63e0*/  HFMA2 R12, -RZ, RZ, 0, 5.9604644775390625e-08 ;  /* 0x00000001ff0c7431 */ /* 0x000fe400000001ff */
[----:B------:R-:W-:Y:S02]  /*63f0*/  IMAD.MOV.U32 R8, RZ, RZ, 0x192 ;  /* 0x00000192ff087424 */ /* 0x000fe400078e00ff */
[----:B------:R-:W-:Y:S01]  /*6400*/  IMAD.MOV.U32 R13, RZ, RZ, RZ ;  /* 0x000000ffff0d7224 */ /* 0x000fe200078e00ff */
[----:B------:R-:W5:Y:S01]  /*6410*/  LDCU.64 UR6, c[0x4][0x78] ;  /* 0x01000f00ff0677ac */ /* 0x000f620008000a00 */
[----:B------:R-:W1:Y:S01]  /*6420*/  LDC.64 R2, c[0x4][R3] ;  /* 0x0100000003027b82 */ /* 0x000e620000000a00 */
[----:B------:R-:W2:Y:S01]  /*6430*/  LDCU.64 UR4, c[0x4][0x10] ;  /* 0x01000200ff0477ac */ /* 0x000ea20008000a00 */
[----:B----4-:R-:W-:Y:S01]  /*6440*/  MOV R5, UR9 ;  /* 0x0000000900057c02 */ /* 0x010fe20008000f00 */
[----:B------:R-:W-:Y:S01]  /*6450*/  IMAD.U32 R4, RZ, RZ, UR8 ;  /* 0x00000008ff047e24 */ /* 0x000fe2000f8e00ff */
[----:B-----5:R-:W-:Y:S01]  /*6460*/  MOV R7, UR7 ;  /* 0x0000000700077c02 */ /* 0x020fe20008000f00 */
[----:B------:R-:W-:Y:S01]  /*6470*/  IMAD.U32 R6, RZ, RZ, UR6 ;  /* 0x00000006ff067e24 */ /* 0x000fe2000f8e00ff */
[----:B--2---:R-:W-:Y:S01]  /*6480*/  MOV R11, UR5 ;  /* 0x00000005000b7c02 */ /* 0x004fe20008000f00 */
[----:B------:R-:W-:Y:S02]  /*6490*/  IMAD.U32 R10, RZ, RZ, UR4 ;  /* 0x00000004ff0a7e24 */ /* 0x000fe4000f8e00ff */
[----:B------:R-:W-:Y:S07]  /*64a0*/  LEPC R20, `(.L_x_116) ;  /* 0x000000001014794e */ /* 0x000fee0000000000 */
[----:B-1-3--:R-:W-:Y:S05]  /*64b0*/  CALL.ABS.NOINC R2 ;  /* 0x0000000002007343 */ /* 0x00afea0003c00000 */
.L_x_116:
[----:B------:R-:W-:Y:S01]  /*64c0*/  SHF.L.U32 R50, R56, 0x10, RZ ;  /* 0x0000001038327819 */ /* 0x000fe200000006ff */
[----:B------:R-:W-:Y:S05]  /*64d0*/  WARPSYNC.ALL ;  /* 0x0000000000007948 */ /* 0x000fea0003800000 */
[----:B------:R-:W-:Y:S01]  /*64e0*/  R2UR UR4, R48 ;  /* 0x00000000300472ca */ /* 0x000fe200000e0000 */
[----:B------:R-:W-:Y:S01]  /*64f0*/  BSSY.RECONVERGENT B0, `(.L_x_117) ;  /* 0x000008c000007945 */ /* 0x000fe20003800200 */
[----:B------:R-:W-:Y:S02]  /*6500*/  LOP3.LUT R51, R56, 0xffff0000, RZ, 0xc0, !PT ;  /* 0xffff000038337812 */ /* 0x000fe400078ec0ff */
[----:B------:R-:W-:Y:S02]  /*6510*/  SHF.L.U32 R52, R57, 0x10, RZ ;  /* 0x0000001039347819 */ /* 0x000fe400000006ff */
[----:B------:R-:W-:Y:S07]  /*6520*/  ISETP.NE.AND P0, PT, R106, RZ, PT ;  /* 0x000000ff6a00720c */ /* 0x000fee0003f05270 */
[----:B------:R-:W1:Y:S02]  /*6530*/  LDTM.x32 R4, tmem[UR4] ;  /* 0x00000004000479ee */ /* 0x000e6400082c0000 */
[C---:B-12---:R-:W-:Y:S01]  /*6540*/  FMUL R0, R47.reuse, R4 ;  /* 0x000000042f007220 */ /* 0x046fe20000400000 */
[C---:B------:R-:W-:Y:S01]  /*6550*/  FMUL R2, R47.reuse, R5 ;  /* 0x000000052f027220 */ /* 0x040fe20000400000 */
[C---:B------:R-:W-:Y:S01]  /*6560*/  FMUL R4, R47.reuse, R8 ;  /* 0x000000082f047220 */ /* 0x040fe20000400000 */
[C---:B------:R-:W-:Y:S01]  /*6570*/  FMUL R3, R47.reuse, R6 ;  /* 0x000000062f037220 */ /* 0x040fe20000400000 */
[C---:B------:R-:W-:Y:S01]  /*6580*/  FMUL R5, R47.reuse, R9 ;  /* 0x000000092f057220 */ /* 0x040fe20000400000 */
[C---:B------:R-:W-:Y:S01]  /*6590*/  FMUL R8, R47.reuse, R12 ;  /* 0x0000000c2f087220 */ /* 0x040fe20000400000 */
[C---:B------:R-:W-:Y:S01]  /*65a0*/  FMUL R6, R47.reuse, R10 ;  /* 0x0000000a2f067220 */ /* 0x040fe20000400000 */
[C---:B------:R-:W-:Y:S01]  /*65b0*/  FMUL R9, R47.reuse, R13 ;  /* 0x0000000d2f097220 */ /* 0x040fe20000400000 */
[----:B------:R-:W-:Y:S01]  /*65c0*/  FMUL R12, R47, R16 ;  /* 0x000000102f0c7220 */ /* 0x000fe20000400000 */
[----:B------:R-:W-:Y:S01]  /*65d0*/  FFMA R0, R49, R50, R0 ;  /* 0x0000003231007223 */ /* 0x000fe20000000000 */
[C---:B------:R-:W-:Y:S01]  /*65e0*/  FMUL R10, R47.reuse, R14 ;  /* 0x0000000e2f0a7220 */ /* 0x040fe20000400000 */
[C---:B------:R-:W-:Y:S01]  /*65f0*/  FMUL R13, R47.reuse, R17 ;  /* 0x000000112f0d7220 */ /* 0x040fe20000400000 */
[----:B------:R-:W-:Y:S01]  /*6600*/  FMUL R16, R47, R20 ;  /* 0x000000142f107220 */ /* 0x000fe20000400000 */
[----:B------:R-:W-:Y:S01]  /*6610*/  FFMA R2, R49, R51, R2 ;  /* 0x0000003331027223 */ /* 0x000fe20000000002 */
[C---:B------:R-:W-:Y:S01]  /*6620*/  FMUL R14, R47.reuse, R18 ;  /* 0x000000122f0e7220 */ /* 0x040fe20000400000 */
        /* <DEDUP_REMOVED lines=8> */
[----:B------:R-:W-:Y:S01]  /*66b0*/  LOP3.LUT R32, R57, 0xffff0000, RZ, 0xc0, !PT ;  /* 0xffff000039207812 */ /* 0x000fe200078ec0ff */
[C---:B------:R-:W-:Y:S01]  /*66c0*/  FMUL R26, R47.reuse, R30 ;  /* 0x0000001e2f1a7220 */ /* 0x040fe20000400000 */
[----:B------:R-:W-:Y:S01]  /*66d0*/  FMUL R29, R47, R33 ;  /* 0x000000212f1d7220 */ /* 0x000fe20000400000 */
[----:B------:R-:W-:Y:S01]  /*66e0*/  SHF.L.U32 R33, R58, 0x10, RZ ;  /* 0x000000103a217819 */ /* 0x000fe200000006ff */
[----:B------:R-:W-:Y:S01]  /*66f0*/  FFMA R3, R49, R52, R3 ;  /* 0x0000003431037223 */ /* 0x000fe20000000003 */
[----:B------:R-:W-:Y:S01]  /*6700*/  F2FP.BF16.F32.PACK_AB R52, R2, R0 ;  /* 0x000000000234723e */ /* 0x000fe200000010ff */
[----:B------:R-:W-:Y:S01]  /*6710*/  FMUL R7, R47, R7 ;  /* 0x000000072f077220 */ /* 0x000fe20000400000 */
[----:B------:R-:W-:Y:S01]  /*6720*/  SHF.L.U32 R0, R59, 0x10, RZ ;  /* 0x000000103b007819 */ /* 0x000fe200000006ff */
[----:B------:R-:W-:Y:S01]  /*6730*/  FMUL R30, R47, R34 ;  /* 0x000000222f1e7220 */ /* 0x000fe20000400000 */
[----:B------:R-:W-:Y:S01]  /*6740*/  LOP3.LUT R34, R58, 0xffff0000, RZ, 0xc0, !PT ;  /* 0xffff00003a227812 */ /* 0x000fe200078ec0ff */
[----:B------:R-:W-:Y:S01]  /*6750*/  FFMA R7, R49, R32, R7 ;  /* 0x0000002031077223 */ /* 0x000fe20000000007 */
[----:B------:R-:W-:Y:S01]  /*6760*/  LOP3.LUT R2, R59, 0xffff0000, RZ, 0xc0, !PT ;  /* 0xffff00003b027812 */ /* 0x000fe200078ec0ff */
[----:B------:R-:W-:Y:S01]  /*6770*/  FFMA R4, R49, R33, R4 ;  /* 0x0000002131047223 */ /* 0x000fe20000000004 */
[----:B------:R-:W-:Y:S01]  /*6780*/  FMUL R11, R47, R11 ;  /* 0x0000000b2f0b7220 */ /* 0x000fe20000400000 */
[----:B------:R-:W-:Y:S01]  /*6790*/  FFMA R5, R49, R34, R5 ;  /* 0x0000002231057223 */ /* 0x000fe20000000005 */
[----:B------:R-:W-:Y:S01]  /*67a0*/  F2FP.BF16.F32.PACK_AB R53, R7, R3 ;  /* 0x000000030735723e */ /* 0x000fe200000010ff */
[C---:B------:R-:W-:Y:S01]  /*67b0*/  FFMA R6, R49.reuse, R0, R6 ;  /* 0x0000000031067223 */ /* 0x040fe20000000006 */
[C---:B------:R-:W-:Y:S01]  /*67c0*/  SHF.L.U32 R0, R64.reuse, 0x10, RZ ;  /* 0x0000001040007819 */ /* 0x040fe200000006ff */
[----:B------:R-:W-:Y:S01]  /*67d0*/  FFMA R11, R49, R2, R11 ;  /* 0x00000002310b7223 */ /* 0x000fe2000000000b */
[----:B------:R-:W-:Y:S01]  /*67e0*/  LOP3.LUT R2, R64, 0xffff0000, RZ, 0xc0, !PT ;  /* 0xffff000040027812 */ /* 0x000fe200078ec0ff */
[----:B------:R-:W-:Y:S01]  /*67f0*/  FMUL R15, R47, R15 ;  /* 0x0000000f2f0f7220 */ /* 0x000fe20000400000 */
[----:B------:R-:W-:Y:S01]  /*6800*/  SHF.L.U32 R3, R65, 0x10, RZ ;  /* 0x0000001041037819 */ /* 0x000fe200000006ff */
[----:B------:R-:W-:Y:S01]  /*6810*/  FFMA R8, R49, R0, R8 ;  /* 0x0000000031087223 */ /* 0x000fe20000000008 */
[----:B------:R-:W-:Y:S01]  /*6820*/  LOP3.LUT R0, R65, 0xffff0000, RZ, 0xc0, !PT ;  /* 0xffff000041007812 */ /* 0x000fe200078ec0ff */
[C---:B------:R-:W-:Y:S01]  /*6830*/  FFMA R9, R49.reuse, R2, R9 ;  /* 0x0000000231097223 */ /* 0x040fe20000000009 */
[C---:B------:R-:W-:Y:S01]  /*6840*/  SHF.L.U32 R2, R66.reuse, 0x10, RZ ;  /* 0x0000001042027819 */ /* 0x040fe200000006ff */
[----:B------:R-:W-:Y:S01]  /*6850*/  FFMA R10, R49, R3, R10 ;  /* 0x00000003310a7223 */ /* 0x000fe2000000000a */
[----:B------:R-:W-:Y:S01]  /*6860*/  SHF.L.U32 R3, R67, 0x10, RZ ;  /* 0x0000001043037819 */ /* 0x000fe200000006ff */
[C---:B------:R-:W-:Y:S01]  /*6870*/  FFMA R15, R49.reuse, R0, R15 ;  /* 0x00000000310f7223 */ /* 0x040fe2000000000f */
[----:B------:R-:W-:Y:S01]  /*6880*/  LOP3.LUT R0, R66, 0xffff0000, RZ, 0xc0, !PT ;  /* 0xffff000042007812 */ /* 0x000fe200078ec0ff */
[----:B------:R-:W-:Y:S01]  /*6890*/  FFMA R12, R49, R2, R12 ;  /* 0x00000002310c7223 */ /* 0x000fe2000000000c */
[C---:B------:R-:W-:Y:S01]  /*68a0*/  SHF.L.U32 R2, R72.reuse, 0x10, RZ ;  /* 0x0000001048027819 */ /* 0x040fe200000006ff */
[----:B------:R-:W-:Y:S01]  /*68b0*/  FMUL R19, R47, R19 ;  /* 0x000000132f137220 */ /* 0x000fe20000400000 */
[----:B------:R-:W-:Y:S01]  /*68c0*/  F2FP.BF16.F32.PACK_AB R54, R5, R4 ;  /* 0x000000040536723e */ /* 0x000fe200000010ff */
[----:B------:R-:W-:Y:S01]  /*68d0*/  FFMA R13, R49, R0, R13 ;  /* 0x00000000310d7223 */ /* 0x000fe2000000000d */
[----:B------:R-:W-:Y:S01]  /*68e0*/  LOP3.LUT R0, R67, 0xffff0000, RZ, 0xc0, !PT ;  /* 0xffff000043007812 */ /* 0x000fe200078ec0ff */
[----:B------:R-:W-:Y:S01]  /*68f0*/  FFMA R14, R49, R3, R14 ;  /* 0x00000003310e7223 */ /* 0x000fe2000000000e */
[----:B------:R-:W-:Y:S01]  /*6900*/  LOP3.LUT R3, R72, 0xffff0000, RZ, 0xc0, !PT ;  /* 0xffff000048037812 */ /* 0x000fe200078ec0ff */
[----:B------:R-:W-:Y:S01]  /*6910*/  FMUL R23, R47, R23 ;  /* 0x000000172f177220 */ /* 0x000fe20000400000 */
[----:B------:R-:W-:Y:S01]  /*6920*/  F2FP.BF16.F32.PACK_AB R55, R11, R6 ;  /* 0x000000060b37723e */ /* 0x000fe200000010ff */
[----:B------:R-:W-:Y:S01]  /*6930*/  FFMA R19, R49, R0, R19 ;  /* 0x0000000031137223 */ /* 0x000fe20000000013 */
[----:B------:R-:W-:Y:S01]  /*6940*/  SHF.L.U32 R0, R73, 0x10, RZ ;  /* 0x0000001049007819 */ /* 0x000fe200000006ff */
[----:B------:R-:W-:Y:S01]  /*6950*/  FFMA R16, R49, R2, R16 ;  /* 0x0000000231107223 */ /* 0x000fe20000000010 */
[----:B------:R-:W-:Y:S01]  /*6960*/  LOP3.LUT R2, R73, 0xffff0000, RZ, 0xc0, !PT ;  /* 0xffff000049027812 */ /* 0x000fe200078ec0ff */
[----:B------:R-:W-:Y:S01]  /*6970*/  FFMA R17, R49, R3, R17 ;  /* 0x0000000331117223 */ /* 0x000fe20000000011 */
[----:B------:R-:W-:Y:S01]  /*6980*/  SHF.L.U32 R3, R75, 0x10, RZ ;  /* 0x000000104b037819 */ /* 0x000fe200000006ff */
[----:B------:R-:W-:Y:S01]  /*6990*/  FFMA R18, R49, R0, R18 ;  /* 0x0000000031127223 */ /* 0x000fe20000000012 */
[C---:B------:R-:W-:Y:S01]  /*69a0*/  SHF.L.U32 R0, R74.reuse, 0x10, RZ ;  /* 0x000000104a007819 */ /* 0x040fe200000006ff */
[----:B------:R1:W-:Y:S01]  /*69b0*/  STS.128 [R104], R52 ;  /* 0x0000003468007388 */ /* 0x0003e20000000c00 */
[----:B------:R-:W-:Y:S01]  /*69c0*/  F2FP.BF16.F32.PACK_AB R8, R9, R8 ;  /* 0x000000080908723e */ /* 0x000fe200000010ff */
[C---:B------:R-:W-:Y:S01]  /*69d0*/  FFMA R23, R49.reuse, R2, R23 ;  /* 0x0000000231177223 */ /* 0x040fe20000000017 */
[----:B------:R-:W-:Y:S01]  /*69e0*/  LOP3.LUT R2, R74, 0xffff0000, RZ, 0xc0, !PT ;  /* 0xffff00004a027812 */ /* 0x000fe200078ec0ff */
[----:B------:R-:W-:Y:S01]  /*69f0*/  FFMA R20, R49, R0, R20 ;  /* 0x0000000031147223 */ /* 0x000fe20000000014 */
[----:B------:R-:W-:Y:S01]  /*6a00*/  LOP3.LUT R0, R75, 0xffff0000, RZ, 0xc0, !PT ;  /* 0xffff00004b007812 */ /* 0x000fe200078ec0ff */
[----:B------:R-:W-:Y:S01]  /*6a10*/  FMUL R27, R47, R27 ;  /* 0x0000001b2f1b7220 */ /* 0x000fe20000400000 */
[----:B------:R-:W-:Y:S01]  /*6a20*/  F2FP.BF16.F32.PACK_AB R9, R15, R10 ;  /* 0x0000000a0f09723e */ /* 0x000fe200000010ff */
[C---:B------:R-:W-:Y:S01]  /*6a30*/  FFMA R21, R49.reuse, R2, R21 ;  /* 0x0000000231157223 */ /* 0x040fe20000000015 */
[C---:B------:R-:W-:Y:S01]  /*6a40*/  FFMA R22, R49.reuse, R3, R22 ;  /* 0x0000000331167223 */ /* 0x040fe20000000016 */
[----:B------:R-:W-:Y:S01]  /*6a50*/  FFMA R27, R49, R0, R27 ;  /* 0x00000000311b7223 */ /* 0x000fe2000000001b */
[C---:B------:R-:W-:Y:S01]  /*6a60*/  SHF.L.U32 R2, R80.reuse, 0x10, RZ ;  /* 0x0000001050027819 */ /* 0x040fe200000006ff */
[C---:B------:R-:W-:Y:S01]  /*6a70*/  FMUL R31, R47.reuse, R31 ;  /* 0x0000001f2f1f7220 */ /* 0x040fe20000400000 */
[----:B------:R-:W-:Y:S01]  /*6a80*/  LOP3.LUT R0, R80, 0xffff0000, RZ, 0xc0, !PT ;  /* 0xffff000050007812 */ /* 0x000fe200078ec0ff */
[----:B------:R-:W-:Y:S01]  /*6a90*/  FMUL R35, R47, R35 ;  /* 0x000000232f237220 */ /* 0x000fe20000400000 */
[----:B------:R-:W-:Y:S01]  /*6aa0*/  SHF.L.U32 R3, R81, 0x10, RZ ;  /* 0x0000001051037819 */ /* 0x000fe200000006ff */
[----:B------:R-:W-:Y:S01]  /*6ab0*/  FFMA R24, R49, R2, R24 ;  /* 0x0000000231187223 */ /* 0x000fe20000000018 */
[----:B------:R-:W-:Y:S01]  /*6ac0*/  F2FP.BF16.F32.PACK_AB R10, R13, R12 ;  /* 0x0000000c0d0a723e */ /* 0x000fe200000010ff */
[----:B------:R-:W-:Y:S01]  /*6ad0*/  FFMA R25, R49, R0, R25 ;  /* 0x0000000031197223 */ /* 0x000fe20000000019 */
[----:B------:R-:W-:Y:S01]  /*6ae0*/  F2FP.BF16.F32.PACK_AB R11, R19, R14 ;  /* 0x0000000e130b723e */ /* 0x000fe200000010ff */
[----:B------:R-:W-:Y:S01]  /*6af0*/  FFMA R26, R49, R3, R26 ;  /* 0x00000003311a7223 */ /* 0x000fe2000000001a */
[----:B------:R-:W-:Y:S02]  /*6b00*/  LOP3.LUT R0, R81, 0xffff0000, RZ, 0xc0, !PT ;  /* 0xffff000051007812 */ /* 0x000fe400078ec0ff */
[C---:B------:R-:W-:Y:S01]  /*6b10*/  SHF.L.U32 R2, R82.reuse, 0x10, RZ ;  /* 0x0000001052027819 */ /* 0x040fe200000006ff */
[----:B------:R1:W-:Y:S01]  /*6b20*/  STS.128 [R103+0x10], R8 ;  /* 0x0000100867007388 */ /* 0x0003e20000000c00 */
[----:B------:R-:W-:Y:S01]  /*6b30*/  LOP3.LUT R3, R82, 0xffff0000, RZ, 0xc0, !PT ;  /* 0xffff000052037812 */ /* 0x000fe200078ec0ff */
[----:B------:R-:W-:Y:S01]  /*6b40*/  FFMA R31, R49, R0, R31 ;  /* 0x00000000311f7223 */ /* 0x000fe2000000001f */
[----:B------:R-:W-:Y:S01]  /*6b50*/  SHF.L.U32 R4, R83, 0x10, RZ ;  /* 0x0000001053047819 */ /* 0x000fe200000006ff */
[----:B------:R-:W-:Y:S01]  /*6b60*/  FFMA R28, R49, R2, R28 ;  /* 0x00000002311c7223 */ /* 0x000fe2000000001c */
[----:B------:R-:W-:Y:S01]  /*6b70*/  F2FP.BF16.F32.PACK_AB R16, R17, R16 ;  /* 0x000000101110723e */ /* 0x000fe200000010ff */
[----:B------:R-:W-:Y:S01]  /*6b80*/  FFMA R29, R49, R3, R29 ;  /* 0x00000003311d7223 */ /* 0x000fe2000000001d */
[----:B------:R-:W-:Y:S01]  /*6b90*/  LOP3.LUT R5, R83, 0xffff0000, RZ, 0xc0, !PT ;  /* 0xffff000053057812 */ /* 0x000fe200078ec0ff */
[----:B------:R-:W-:Y:S01]  /*6ba0*/  FFMA R30, R49, R4, R30 ;  /* 0x00000004311e7223 */ /* 0x000fe2000000001e */
[----:B------:R-:W-:Y:S02]  /*6bb0*/  F2FP.BF16.F32.PACK_AB R17, R23, R18 ;  /* 0x000000121711723e */ /* 0x000fe400000010ff */
[----:B------:R-:W-:Y:S01]  /*6bc0*/  F2FP.BF16.F32.PACK_AB R18, R21, R20 ;  /* 0x000000141512723e */ /* 0x000fe200000010ff */
[----:B------:R-:W-:Y:S01]  /*6bd0*/  FFMA R35, R49, R5, R35 ;  /* 0x0000000531237223 */ /* 0x000fe20000000023 */
[----:B------:R-:W-:Y:S02]  /*6be0*/  F2FP.BF16.F32.PACK_AB R19, R27, R22 ;  /* 0x000000161b13723e */ /* 0x000fe400000010ff */
[----:B------:R-:W-:Y:S02]  /*6bf0*/  F2FP.BF16.F32.PACK_AB R24, R25, R24 ;  /* 0x000000181918723e */ /* 0x000fe400000010ff */
[----:B------:R-:W-:Y:S01]  /*6c00*/  F2FP.BF16.F32.PACK_AB R25, R31, R26 ;  /* 0x0000001a1f19723e */ /* 0x000fe200000010ff */
[----:B------:R1:W-:Y:S01]  /*6c10*/  STS.128 [R102+0x20], R16 ;  /* 0x0000201066007388 */ /* 0x0003e20000000c00 */
[----:B------:R-:W-:Y:S02]  /*6c20*/  F2FP.BF16.F32.PACK_AB R26, R29, R28 ;  /* 0x0000001c1d1a723e */ /* 0x000fe400000010ff */
[----:B------:R-:W-:Y:S05]  /*6c30*/  F2FP.BF16.F32.PACK_AB R27, R35, R30 ;  /* 0x0000001e231b723e */ /* 0x000fea00000010ff */
[----:B------:R1:W-:Y:S01]  /*6c40*/  STS.128 [R110+0x30], R24 ;  /* 0x000030186e007388 */ /* 0x0003e20000000c00 */
[----:B------:R-:W-:Y:S01]  /*6c50*/  @!PT LDS RZ, [RZ] ;  /* 0x00000000fffff984 */ /* 0x000fe20000000800 */
[----:B------:R-:W-:Y:S01]  /*6c60*/  @!PT LDS RZ, [RZ] ;  /* 0x00000000fffff984 */ /* 0x000fe20000000800 */
[----:B------:R-:W-:Y:S01]  /*6c70*/  @!PT LDS RZ, [RZ] ;  /* 0x00000000fffff984 */ /* 0x000fe20000000800 */
[----:B------:R-:W-:Y:S01]  /*6c80*/  @!PT LDS RZ, [RZ] ;  /* 0x00000000fffff984 */ /* 0x000fe20000000800 */
[----:B------:R2:W-:Y:S07]  /*6c90*/  MEMBAR.ALL.CTA ;  /* 0x0000000000007992 */ /* 0x0005ee0000008000 */
[----:B--2---:R-:W2:Y:S02]  /*6ca0*/  FENCE.VIEW.ASYNC.S ;  /* 0x00000000000073c6 */ /* 0x004ea40000000000 */
[----:B--2---:R-:W-:Y:S06]  /*6cb0*/  BAR.SYNC.DEFER_BLOCKING 0x1, 0x80 ;  /* 0x0042000000007b1d */ /* 0x004fec0000010000 */
[----:B------:R-:W-:Y:S05]  /*6cc0*/  @P0 BRA `(.L_x_118) ;  /* 0x0000000000380947 */ /* 0x000fea0003800000 */
[----:B------:R-:W-:Y:S02]  /*6cd0*/  UIADD3 UR4, UPT, UPT, UR48, 0x200, URZ ;  /* 0x0000020030047890 */ /* 0x000fe4000fffe0ff */
[----:B------:R-:W-:Y:S01]  /*6ce0*/  UIADD3 UR8, UP0, UPT, UR52, 0x680, URZ ;  /* 0x0000068034087890 */ /* 0x000fe2000ff1e0ff */
[----:B------:R-:W-:Y:S01]  /*6cf0*/  UMOV UR43, UR36 ;  /* 0x00000024002b7c82 */ /* 0x000fe20008000000 */
[----:B------:R-:W-:Y:S02]  /*6d00*/  UIADD3 UR5, UPT, UPT, UR41, 0x80, URZ ;  /* 0x0000008029057890 */ /* 0x000fe4000fffe0ff */
[----:B------:R-:W-:Y:S01]  /*6d10*/  MOV R97, UR4 ;  /* 0x0000000400617c02 */ /* 0x000fe20008000f00 */
[----:B------:R-:W-:Y:S02]  /*6d20*/  UIADD3.X UR9, UPT, UPT, URZ, UR53, URZ, UP0, !UPT ;  /* 0x00000035ff097290 */ /* 0x000fe400087fe4ff */
[----:B------:R-:W-:Y:S01]  /*6d30*/  UIADD3 UR4, UPT, UPT, UR48, 0x1200, URZ ;  /* 0x0000120030047890 */ /* 0x000fe2000fffe0ff */
[----:B------:R-:W-:Y:S01]  /*6d40*/  R2UR UR40, R97 ;  /* 0x00000000612872ca */ /* 0x000fe200000e0000 */
[----:B------:R-:W-:Y:S01]  /*6d50*/  UMOV UR6, UR42 ;  /* 0x0000002a00067c82 */ /* 0x000fe20008000000 */
[----:B------:R-:W-:Y:S11]  /*6d60*/  UMOV UR7, UR36 ;  /* 0x0000002400077c82 */ /* 0x000ff60008000000 */
[----:B------:R2:W-:Y:S01]  /*6d70*/  UTMASTG.3D [UR40], [UR8] ;  /* 0x00000028080073b5 */ /* 0x0005e20008010000 */
[----:B------:R2:W-:Y:S01]  /*6d80*/  UTMASTG.3D [UR4], [UR8] ;  /* 0x00000004080073b5 */ /* 0x0005e20008010000 */
[----:B------:R0:W-:Y:S01]  /*6d90*/  UTMACMDFLUSH ;  /* 0x00000000000079b7 */ /* 0x0001e20000000000 */
[----:B--2---:R-:W-:Y:S04]  /*6da0*/  DEPBAR.LE SB0, 0x1 ;  /* 0x000080400000791a */ /* 0x004fe80000000000 */
.L_x_118:
[----:B------:R-:W-:Y:S05]  /*6db0*/  BSYNC.RECONVERGENT B0 ;  /* 0x0000000000007941 */ /* 0x000fea0003800200 */
.L_x_117:
[----:B------:R-:W-:Y:S01]  /*6dc0*/  BAR.SYNC.DEFER_BLOCKING 0x1, 0x80 ;  /* 0x0042000000007b1d */ /* 0x000fe20000010000 */
[----:B------:R-:W-:Y:S01]  /*6dd0*/  ISETP.NE.AND P1, PT, R111, RZ, PT ;  /* 0x000000ff6f00720c */ /* 0x000fe20003f25270 */
[----:B------:R-:W-:Y:S01]  /*6de0*/  UISETP.NE.AND UP0, UPT, UR49, URZ, UPT ;  /* 0x000000ff3100728c */ /* 0x000fe2000bf05270 */
[----:B------:R-:W-:Y:S11]  /*6df0*/  LEA R2, R60, UR48, 0x3 ;  /* 0x000000303c027c11 */ /* 0x000ff6000f8e18ff */
[----:B------:R-:W-:Y:S01]  /*6e00*/  @P1 SHF.L.U32 R3, R101, 0x1f, RZ ;  /* 0x0000001f65031819 */ /* 0x000fe200000006ff */
[----:B------:R-:W-:Y:S06]  /*6e10*/  BRA.U !UP0, `(.L_x_119) ;  /* 0x0000000108247547 */ /* 0x000fec000b800000 */
[----:B------:R-:W-:Y:S01]  /*6e20*/  IMAD.U32 R4, RZ, RZ, UR51 ;  /* 0x00000033ff047e24 */ /* 0x000fe2000f8e00ff */
[----:B------:R-:W-:Y:S01]  /*6e30*/  MOV R0, UR37 ;  /* 0x0000002500007c02 */ /* 0x000fe20008000f00 */
[----:B------:R-:W-:Y:S03]  /*6e40*/  UIADD3 UR51, UPT, UPT, UR51, 0x1, URZ ;  /* 0x0000000133337890 */ /* 0x000fe6000fffe0ff */
[----:B------:R-:W-:Y:S01]  /*6e50*/  @P1 LEA R4, R4, UR48, 0x3 ;  /* 0x0000003004041c11 */ /* 0x000fe2000f8e18ff */
[----:B------:R-:W-:Y:S04]  /*6e60*/  UISETP.NE.AND UP0, UPT, UR51, 0x4, UPT ;  /* 0x000000043300788c */ /* 0x000fe8000bf05270 */
[----:B------:R-:W-:Y:S01]  /*6e70*/  @P1 VIADD R4, R4, 0x70 ;  /* 0x0000007004041836 */ /* 0x000fe20000000000 */
[----:B------:R-:W-:Y:S04]  /*6e80*/  USEL UR51, UR51, URZ, UP0 ;  /* 0x000000ff33337287 */ /* 0x000fe80008000000 */
[----:B------:R-:W-:Y:S04]  /*6e90*/  @P1 PRMT R0, R0, 0x654, R4 ;  /* 0x0000065400001816 */ /* 0x000fe80000000004 */
[----:B------:R2:W-:Y:S04]  /*6ea0*/  @P1 SYNCS.ARRIVE.TRANS64.RED.A1T0 RZ, [R0+URZ], RZ ;  /* 0x000000ff00ff19a7 */ /* 0x0005e800081004ff */
.L_x_119:
[----:B------:R-:W4:Y:S01]  /*6eb0*/  @P1 SYNCS.PHASECHK.TRANS64.TRYWAIT P0, [R2+URZ+0x50], R3 ;  /* 0x00005003020015a7 */ /* 0x000f2200080011ff */
[----:B------:R-:W-:Y:S01]  /*6ec0*/  BSSY B1, `(.L_x_120) ;  /* 0x0000016000017945 */ /* 0x000fe20003800000 */
[----:B----4-:R-:W-:Y:S03]  /*6ed0*/  @P1 SEL R61, RZ, 0x1, !P0 ;  /* 0x00000001ff3d1807 */ /* 0x010fe60004000000 */
[----:B------:R-:W-:Y:S05]  /*6ee0*/  @!P1 BRA `(.L_x_121) ;  /* 0x00000000004c9947 */ /* 0x000fea0003800000 */
[----:B------:R-:W-:Y:S01]  /*6ef0*/  ISETP.NE.AND P0, PT, R61, RZ, PT ;  /* 0x000000ff3d00720c */ /* 0x000fe20003f05270 */
[----:B------:R-:W-:Y:S01]  /*6f00*/  BSSY B0, `(.L_x_122) ;  /* 0x000000b000007945 */ /* 0x000fe20003800000 */
[----:B------:R-:W-:Y:S11]  /*6f10*/  ISETP.NE.AND P1, PT, R62, RZ, PT ;  /* 0x000000ff3e00720c */ /* 0x000ff60003f25270 */
[----:B------:R-:W-:Y:S02]  /*6f20*/  @!UPT UIADD3 URZ, UPT, UPT, URZ, URZ, URZ ;  /* 0x000000fffffff290 */ /* 0x000fe4000fffe0ff */
[C---:B------:R-:W-:Y:S01]  /*6f30*/  @P1 IMAD R6, R60.reuse, 0x2000, R104 ;  /* 0x000020003c061824 */ /* 0x040fe200078e0268 */
[C---:B------:R-:W-:Y:S01]  /*6f40*/  @P1 LEA R4, R60.reuse, R102, 0xd ;  /* 0x000000663c041211 */ /* 0x040fe200078e68ff */
[C---:B------:R-:W-:Y:S02]  /*6f50*/  @P1 IMAD R5, R60.reuse, 0x2000, R103 ;  /* 0x000020003c051824 */ /* 0x040fe400078e0267 */
[----:B------:R-:W-:Y:S01]  /*6f60*/  @P1 IMAD R3, R60, 0x2000, R110 ;  /* 0x000020003c031824 */ /* 0x000fe200078e026e */
[----:B------:R-:W-:Y:S06]  /*6f70*/  @P0 BRA `(.L_x_123) ;  /* 0x00000000000c0947 */ /* 0x000fec0003800000 */
[----:B--2---:R-:W-:Y:S04]  /*6f80*/  SHF.L.U32 R0, R101, 0x1f, RZ ;  /* 0x0000001f65007819 */ /* 0x004fe800000006ff */
[----:B------:R-:W2:Y:S02]  /*6f90*/  SYNCS.PHASECHK.TRANS64.TRYWAIT P0, [R2+URZ+0x50], R0 ;  /* 0x00005000020075a7 */ /* 0x000ea400080011ff */
[----:B--2---:R-:W-:Y:S05]  /*6fa0*/  @!P0 BRA `(.L_x_124) ;  /* 0x0000003400048947 */ /* 0x004fea0003800000 */
.L_x_123:
[----:B------:R-:W-:Y:S05]  /*6fb0*/  BSYNC B0 ;  /* 0x0000000000007941 */ /* 0x000fea0003800000 */
.L_x_122:
[----:B------:R-:W-:Y:S02]  /*6fc0*/  ISETP.NE.AND P0, PT, R62, RZ, PT ;  /* 0x000000ff3e00720c */ /* 0x000fe40003f05270 */
[----:B------:R-:W-:Y:S11]  /*6fd0*/  IADD3 R60, PT, PT, R60, 0x1, RZ ;  /* 0x000000013c3c7810 */ /* 0x000ff60007ffe0ff */
[----:B------:R4:W1:Y:S04]  /*6fe0*/  @P0 LDS.128 R56, [R6] ;  /* 0x0000000006380984 */ /* 0x0008680000000c00 */
[----:B------:R4:W1:Y:S04]  /*6ff0*/  @P0 LDS.128 R64, [R5+0x10] ;  /* 0x0000100005400984 */ /* 0x0008680000000c00 */
[----:B------:R4:W1:Y:S04]  /*7000*/  @P0 LDS.128 R72, [R4+0x20] ;  /* 0x0000200004480984 */ /* 0x0008680000000c00 */
[----:B------:R4:W1:Y:S02]  /*7010*/  @P0 LDS.128 R80, [R3+0x30] ;  /* 0x0000300003500984 */ /* 0x0008640000000c00 */
.L_x_121:
[----:B------:R-:W-:Y:S05]  /*7020*/  BSYNC B1 ;  /* 0x0000000000017941 */ /* 0x000fea0003800000 */
.L_x_120:
[----:B--2---:R-:W-:Y:S05]  /*7030*/  VIADD R0, R48, 0x20 ;  /* 0x0000002030007836 */ /* 0x004fea0000000000 */
[----:B------:R-:W-:Y:S04]  /*7040*/  SHF.R.U32.HI R0, RZ, 0x15, R0 ;  /* 0x00000015ff007819 */ /* 0x000fe80000011600 */
[----:B------:R-:W-:Y:S11]  /*7050*/  LOP3.LUT P0, RZ, R0, 0x3, R96, 0x48, !PT ;  /* 0x0000000300ff7812 */ /* 0x000ff60007804860 */
[----:B------:R-:W-:Y:S02]  /*7060*/  @!UPT UIADD3 URZ, UPT, UPT, URZ, URZ, URZ ;  /* 0x000000fffffff290 */ /* 0x000fe4000fffe0ff */
[----:B------:R-:W-:Y:S05]  /*7070*/  @!P0 BRA `(.L_x_125) ;  /* 0x0000000000408947 */ /* 0x000fea0003800000 */
[----:B------:R-:W2:Y:S01]  /*7080*/  LDCU.64 UR8, c[0x4][0x70] ;  /* 0x01000e00ff0877ac */ /* 0x000ea20008000a00 */
[----:B----4-:R-:W-:Y:S01]  /*7090*/  MOV R3, 0x0 ;  /* 0x0000000000037802 */ /* 0x010fe20000000f00 */
[----:B------:R-:W-:Y:S02]  /*70a0*/  HFMA2 R12, -RZ, RZ, 0, 5.9604644775390625e-08 ;  /* 0x00000001ff0c7431 */ /* 0x000fe400000001ff */
[----:B-1----:R-:W-:Y:S02]  /*70b0*/  IMAD.MOV.U32 R8, RZ, RZ, 0x192 ;  /* 0x00000192ff087424 */ /* 0x002fe400078e00ff */
[----:B------:R-:W-:Y:S01]  /*70c0*/  IMAD.MOV.U32 R13, RZ, RZ, RZ ;  /* 0x000000ffff0d7224 */ /* 0x000fe200078e00ff */
[----:B------:R-:W1:Y:S01]  /*70d0*/  LDCU.64 UR6, c[0x4][0x78] ;  /* 0x01000f00ff0677ac */ /* 0x000e620008000a00 */
[----:B------:R-:W4:Y:S01]  /*70e0*/  LDC.64 R2, c[0x4][R3] ;  /* 0x0100000003027b82 */ /* 0x000f220000000a00 */
[----:B------:R-:W5:Y:S01]  /*70f0*/  LDCU.64 UR4, c[0x4][0x10] ;  /* 0x01000200ff0477ac */ /* 0x000f620008000a00 */
[----:B--2---:R-:W-:Y:S01]  /*7100*/  MOV R5, UR9 ;  /* 0x0000000900057c02 */ /* 0x004fe20008000f00 */
[----:B------:R-:W-:Y:S01]  /*7110*/  IMAD.U32 R4, RZ, RZ, UR8 ;  /* 0x00000008ff047e24 */ /* 0x000fe2000f8e00ff */
[----:B-1----:R-:W-:Y:S01]  /*7120*/  MOV R7, UR7 ;  /* 0x0000000700077c02 */ /* 0x002fe20008000f00 */
[----:B------:R-:W-:Y:S01]  /*7130*/  IMAD.U32 R6, RZ, RZ, UR6 ;  /* 0x00000006ff067e24 */ /* 0x000fe2000f8e00ff */
[----:B-----5:R-:W-:Y:S01]  /*7140*/  MOV R11, UR5 ;  /* 0x00000005000b7c02 */ /* 0x020fe20008000f00 */
[----:B------:R-:W-:Y:S02]  /*7150*/  IMAD.U32 R10, RZ, RZ, UR4 ;  /* 0x00000004ff0a7e24 */ /* 0x000fe4000f8e00ff */
[----:B------:R-:W-:Y:S07]  /*7160*/  LEPC R20, `(.L_x_125) ;  /* 0x000000001014794e */ /* 0x000fee0000000000 */
[----:B---34-:R-:W-:Y:S05]  /*7170*/  CALL.ABS.NOINC R2 ;  /* 0x0000000002007343 */ /* 0x018fea0003c00000 */
.L_x_125:
[----:B------:R-:W-:Y:S01]  /*7180*/  ISETP.NE.AND P6, PT, R111, RZ, PT ;  /* 0x000000ff6f00720c */ /* 0x000fe20003fc5270 */
[----:B------:R-:W-:Y:S05]  /*7190*/  WARPSYNC.ALL ;  /* 0x0000000000007948 */ /* 0x000fea0003800000 */
[----:B------:R-:W-:Y:S01]  /*71a0*/  R2UR UR4, R48 ;  /* 0x00000000300472ca */ /* 0x000fe200000e0000 */
[----:B------:R-:W-:Y:S01]  /*71b0*/  BSSY.RECONVERGENT B0, `(.L_x_126) ;  /* 0x0000094000007945 */ /* 0x000fe20003800200 */
[----:B------:R-:W-:Y:S02]  /*71c0*/  MOV R50, UR51 ;  /* 0x0000003300327c02 */ /* 0x000fe40008000f00 */
[----:B-1--4-:R-:W-:Y:S02]  /*71d0*/  SHF.L.U32 R3, R56, 0x10, RZ ;  /* 0x0000001038037819 */ /* 0x012fe400000006ff */
[----:B------:R-:W-:Y:S02]  /*71e0*/  MOV R63, UR37 ;  /* 0x00000025003f7c02 */ /* 0x000fe40008000f00 */
[----:B------:R-:W-:Y:S02]  /*71f0*/  @P6 LEA R50, R50, UR48, 0x3 ;  /* 0x0000003032326c11 */ /* 0x000fe4000f8e18ff */
[----:B------:R-:W-:Y:S02]  /*7200*/  LOP3.LUT R51, R57, 0xffff0000, RZ, 0xc0, !PT ;  /* 0xffff000039337812 */ /* 0x000fe400078ec0ff */
[----:B------:R-:W-:Y:S01]  /*7210*/  @P6 IADD3 R50, PT, PT, R50, 0x70, RZ ;  /* 0x0000007032326810 */ /* 0x000fe20007ffe0ff */
[----:B------:R-:W1:Y:S01]  /*7220*/  LDTM.x32 R4, tmem[UR4+0x20] ;  /* 0x00002004000479ee */ /* 0x000e6200082c0000 */
[----:B------:R-:W-:Y:S02]  /*7230*/  ISETP.NE.AND P0, PT, R106, RZ, PT ;  /* 0x000000ff6a00720c */ /* 0x000fe40003f05270 */
[----:B------:R-:W-:Y:S02]  /*7240*/  @P6 PRMT R63, R63, 0x654, R50 ;  /* 0x000006543f3f6816 */ /* 0x000fe40000000032 */
[----:B------:R-:W-:Y:S01]  /*7250*/  SHF.L.U32 R50, R57, 0x10, RZ ;  /* 0x0000001039327819 */ /* 0x000fe200000006ff */
[C---:B-1----:R-:W-:Y:S01]  /*7260*/  FMUL R0, R47.reuse, R4 ;  /* 0x000000042f007220 */ /* 0x042fe20000400000 */
[----:B------:R-:W-:Y:S01]  /*7270*/  LOP3.LUT R4, R56, 0xffff0000, RZ, 0xc0, !PT ;  /* 0xffff000038047812 */ /* 0x000fe200078ec0ff */
[C---:B------:R-:W-:Y:S01]  /*7280*/  FMUL R2, R47.reuse, R5 ;  /* 0x000000052f027220 */ /* 0x040fe20000400000 */
[----:B------:R-:W-:Y:S01]  /*7290*/  FMUL R7, R47, R7 ;  /* 0x000000072f077220 */ /* 0x000fe20000400000 */
[----:B------:R-:W-:Y:S01]  /*72a0*/  FFMA R0, R49, R3, R0 ;  /* 0x0000000331007223 */ /* 0x000fe20000000000 */
[----:B------:R-:W-:Y:S01]  /*72b0*/  FMUL R3, R47, R6 ;  /* 0x000000062f037220 */ /* 0x000fe20000400000 */
[----:B------:R-:W-:Y:S01]  /*72c0*/  FFMA R2, R49, R4, R2 ;  /* 0x0000000431027223 */ /* 0x000fe20000000002 */
[C---:B------:R-:W-:Y:S01]  /*72d0*/  FMUL R4, R47.reuse, R8 ;  /* 0x000000082f047220 */ /* 0x040fe20000400000 */
[C---:B------:R-:W-:Y:S01]  /*72e0*/  FMUL R8, R47.reuse, R12 ;  /* 0x0000000c2f087220 */ /* 0x040fe20000400000 */
[C---:B------:R-:W-:Y:S01]  /*72f0*/  FMUL R12, R47.reuse, R16 ;  /* 0x000000102f0c7220 */ /* 0x040fe20000400000 */
[C---:B------:R-:W-:Y:S01]  /*7300*/  FMUL R16, R47.reuse, R20 ;  /* 0x000000142f107220 */ /* 0x040fe20000400000 */
[----:B------:R-:W-:Y:S01]  /*7310*/  F2FP.BF16.F32.PACK_AB R52, R2, R0 ;  /* 0x000000000234723e */ /* 0x000fe200000010ff */
[C---:B------:R-:W-:Y:S01]  /*7320*/  FMUL R20, R47.reuse, R24 ;  /* 0x000000182f147220 */ /* 0x040fe20000400000 */
[C---:B------:R-:W-:Y:S01]  /*7330*/  LOP3.LUT R0, R58.reuse, 0xffff0000, RZ, 0xc0, !PT ;  /* 0xffff00003a007812 */ /* 0x040fe200078ec0ff */
[----:B------:R-:W-:Y:S01]  /*7340*/  FMUL R24, R47, R28 ;  /* 0x0000001c2f187220 */ /* 0x000fe20000400000 */
[----:B------:R-:W-:Y:S01]  /*7350*/  SHF.L.U32 R2, R59, 0x10, RZ ;  /* 0x000000103b027819 */ /* 0x000fe200000006ff */
[C---:B------:R-:W-:Y:S01]  /*7360*/  FMUL R28, R47.reuse, R32 ;  /* 0x000000202f1c7220 */ /* 0x040fe20000400000 */
[----:B------:R-:W-:Y:S01]  /*7370*/  SHF.L.U32 R32, R58, 0x10, RZ ;  /* 0x000000103a207819 */ /* 0x000fe200000006ff */
[----:B------:R-:W-:Y:S01]  /*7380*/  FMUL R5, R47, R9 ;  /* 0x000000092f057220 */ /* 0x000fe20000400000 */
[C---:B------:R-:W-:Y:S01]  /*7390*/  FFMA R3, R49.reuse, R50, R3 ;  /* 0x0000003231037223 */ /* 0x040fe20000000003 */
[----:B------:R-:W-:Y:S01]  /*73a0*/  FFMA R7, R49, R51, R7 ;  /* 0x0000003331077223 */ /* 0x000fe20000000007 */
[----:B------:R-:W-:Y:S01]  /*73b0*/  FMUL R6, R47, R10 ;  /* 0x0000000a2f067220 */ /* 0x000fe20000400000 */
[----:B------:R-:W-:Y:S01]  /*73c0*/  FFMA R4, R49, R32, R4 ;  /* 0x0000002031047223 */ /* 0x000fe20000000004 */
[----:B------:R-:W-:Y:S01]  /*73d0*/  LOP3.LUT R32, R59, 0xffff0000, RZ, 0xc0, !PT ;  /* 0xffff00003b207812 */ /* 0x000fe200078ec0ff */
[----:B------:R-:W-:Y:S01]  /*73e0*/  FFMA R5, R49, R0, R5 ;  /* 0x0000000031057223 */ /* 0x000fe20000000005 */
[C---:B------:R-:W-:Y:S01]  /*73f0*/  SHF.L.U32 R0, R64.reuse, 0x10, RZ ;  /* 0x0000001040007819 */ /* 0x040fe200000006ff */
[----:B------:R-:W-:Y:S01]  /*7400*/  FMUL R11, R47, R11 ;  /* 0x0000000b2f0b7220 */ /* 0x000fe20000400000 */
[----:B------:R-:W-:Y:S01]  /*7410*/  F2FP.BF16.F32.PACK_AB R53, R7, R3 ;  /* 0x000000030735723e */ /* 0x000fe200000010ff */
[C---:B------:R-:W-:Y:S01]  /*7420*/  FFMA R6, R49.reuse, R2, R6 ;  /* 0x0000000231067223 */ /* 0x040fe20000000006 */
[----:B------:R-:W-:Y:S01]  /*7430*/  LOP3.LUT R2, R64, 0xffff0000, RZ, 0xc0, !PT ;  /* 0xffff000040027812 */ /* 0x000fe200078ec0ff */
[----:B------:R-:W-:Y:S01]  /*7440*/  FFMA R11, R49, R32, R11 ;  /* 0x00000020310b7223 */ /* 0x000fe2000000000b */
[----:B------:R-:W-:Y:S01]  /*7450*/  SHF.L.U32 R3, R65, 0x10, RZ ;  /* 0x0000001041037819 */ /* 0x000fe200000006ff */
[----:B------:R-:W-:Y:S01]  /*7460*/  FFMA R8, R49, R0, R8 ;  /* 0x0000000031087223 */ /* 0x000fe20000000008 */
[----:B------:R-:W-:Y:S01]  /*7470*/  LOP3.LUT R0, R65, 0xffff0000, RZ, 0xc0, !PT ;  /* 0xffff000041007812 */ /* 0x000fe200078ec0ff */
[----:B------:R-:W-:Y:S01]  /*7480*/  FMUL R9, R47, R13 ;  /* 0x0000000d2f097220 */ /* 0x000fe20000400000 */
[----:B------:R-:W-:Y:S01]  /*7490*/  F2FP.BF16.F32.PACK_AB R54, R5, R4 ;  /* 0x000000040536723e */ /* 0x000fe200000010ff */
[----:B------:R-:W-:Y:S01]  /*74a0*/  FMUL R10, R47, R14 ;  /* 0x0000000e2f0a7220 */ /* 0x000fe20000400000 */
[----:B------:R-:W-:Y:S01]  /*74b0*/  F2FP.BF16.F32.PACK_AB R55, R11, R6 ;  /* 0x000000060b37723e */ /* 0x000fe200000010ff */
[----:B------:R-:W-:Y:S01]  /*74c0*/  FMUL R15, R47, R15 ;  /* 0x0000000f2f0f7220 */ /* 0x000fe20000400000 */
[----:B------:R-:W-:Y:S01]  /*74d0*/  SHF.L.U32 R4, R81, 0x10, RZ ;  /* 0x0000001051047819 */ /* 0x000fe200000006ff */
[C---:B------:R-:W-:Y:S01]  /*74e0*/  FFMA R9, R49.reuse, R2, R9 ;  /* 0x0000000231097223 */ /* 0x040fe20000000009 */
[C---:B------:R-:W-:Y:S01]  /*74f0*/  SHF.L.U32 R2, R66.reuse, 0x10, RZ ;  /* 0x0000001042027819 */ /* 0x040fe200000006ff */
[C---:B------:R-:W-:Y:S01]  /*7500*/  FFMA R10, R49.reuse, R3, R10 ;  /* 0x00000003310a7223 */ /* 0x040fe2000000000a */
[----:B------:R-:W-:Y:S01]  /*7510*/  LOP3.LUT R3, R66, 0xffff0000, RZ, 0xc0, !PT ;  /* 0xffff000042037812 */ /* 0x000fe200078ec0ff */
[----:B------:R-:W-:Y:S01]  /*7520*/  FFMA R15, R49, R0, R15 ;  /* 0x00000000310f7223 */ /* 0x000fe2000000000f */
[----:B------:R-:W-:Y:S01]  /*7530*/  SHF.L.U32 R0, R67, 0x10, RZ ;  /* 0x0000001043007819 */ /* 0x000fe200000006ff */
[----:B------:R-:W-:Y:S01]  /*7540*/  FMUL R13, R47, R17 ;  /* 0x000000112f0d7220 */ /* 0x000fe20000400000 */
[----:B------:R-:W-:Y:S01]  /*7550*/  F2FP.BF16.F32.PACK_AB R8, R9, R8 ;  /* 0x000000080908723e */ /* 0x000fe200000010ff */
[----:B------:R-:W-:Y:S01]  /*7560*/  FMUL R14, R47, R18 ;  /* 0x000000122f0e7220 */ /* 0x000fe20000400000 */
[----:B------:R-:W-:Y:S01]  /*7570*/  F2FP.BF16.F32.PACK_AB R9, R15, R10 ;  /* 0x0000000a0f09723e */ /* 0x000fe200000010ff */
[----:B------:R-:W-:Y:S01]  /*7580*/  FFMA R12, R49, R2, R12 ;  /* 0x00000002310c7223 */ /* 0x000fe2000000000c */
[----:B------:R-:W-:Y:S01]  /*7590*/  LOP3.LUT R2, R67, 0xffff0000, RZ, 0xc0, !PT ;  /* 0xffff000043027812 */ /* 0x000fe200078ec0ff */
[----:B------:R-:W-:Y:S01]  /*75a0*/  FFMA R13, R49, R3, R13 ;  /* 0x00000003310d7223 */ /* 0x000fe2000000000d */
[----:B------:R-:W-:Y:S01]  /*75b0*/  SHF.L.U32 R3, R73, 0x10, RZ ;  /* 0x0000001049037819 */ /* 0x000fe200000006ff */
[----:B------:R-:W-:Y:S01]  /*75c0*/  FFMA R14, R49, R0, R14 ;  /* 0x00000000310e7223 */ /* 0x000fe2000000000e */
[C---:B------:R-:W-:Y:S01]  /*75d0*/  SHF.L.U32 R0, R72.reuse, 0x10, RZ ;  /* 0x0000001048007819 */ /* 0x040fe200000006ff */
[----:B------:R-:W-:Y:S01]  /*75e0*/  FMUL R19, R47, R19 ;  /* 0x000000132f137220 */ /* 0x000fe20000400000 */
[----:B------:R-:W-:Y:S01]  /*75f0*/  F2FP.BF16.F32.PACK_AB R10, R13, R12 ;  /* 0x0000000c0d0a723e */ /* 0x000fe200000010ff */
[----:B------:R-:W-:Y:S01]  /*7600*/  FMUL R17, R47, R21 ;  /* 0x000000152f117220 */ /* 0x000fe20000400000 */
[----:B------:R-:W-:Y:S01]  /*7610*/  LOP3.LUT R5, R83, 0xffff0000, RZ, 0xc0, !PT ;  /* 0xffff000053057812 */ /* 0x000fe200078ec0ff */
[C---:B------:R-:W-:Y:S01]  /*7620*/  FFMA R19, R49.reuse, R2, R19 ;  /* 0x0000000231137223 */ /* 0x040fe20000000013 */
[----:B------:R-:W-:Y:S01]  /*7630*/  LOP3.LUT R2, R72, 0xffff0000, RZ, 0xc0, !PT ;  /* 0xffff000048027812 */ /* 0x000fe200078ec0ff */
[----:B------:R1:W-:Y:S01]  /*7640*/  STS.128 [R104+0x2000], R52 ;  /* 0x0020003468007388 */ /* 0x0003e20000000c00 */
[----:B------:R-:W-:Y:S01]  /*7650*/  FFMA R16, R49, R0, R16 ;  /* 0x0000000031107223 */ /* 0x000fe20000000010 */
[----:B------:R-:W-:Y:S01]  /*7660*/  LOP3.LUT R0, R73, 0xffff0000, RZ, 0xc0, !PT ;  /* 0xffff000049007812 */ /* 0x000fe200078ec0ff */
[----:B------:R-:W-:Y:S01]  /*7670*/  FMUL R18, R47, R22 ;  /* 0x000000162f127220 */ /* 0x000fe20000400000 */
[----:B------:R-:W-:Y:S01]  /*7680*/  F2FP.BF16.F32.PACK_AB R11, R19, R14 ;  /* 0x0000000e130b723e */ /* 0x000fe200000010ff */
[----:B------:R-:W-:Y:S01]  /*7690*/  FMUL R23, R47, R23 ;  /* 0x000000172f177220 */ /* 0x000fe20000400000 */
[C---:B------:R-:W-:Y:S01]  /*76a0*/  FFMA R17, R49.reuse, R2, R17 ;  /* 0x0000000231117223 */ /* 0x040fe20000000011 */
[C---:B------:R-:W-:Y:S01]  /*76b0*/  SHF.L.U32 R2, R74.reuse, 0x10, RZ ;  /* 0x000000104a027819 */ /* 0x040fe200000006ff */
[----:B------:R-:W-:Y:S01]  /*76c0*/  FFMA R18, R49, R3, R18 ;  /* 0x0000000331127223 */ /* 0x000fe20000000012 */
[----:B------:R-:W-:Y:S01]  /*76d0*/  SHF.L.U32 R3, R75, 0x10, RZ ;  /* 0x000000104b037819 */ /* 0x000fe200000006ff */
[----:B------:R1:W-:Y:S01]  /*76e0*/  STS.128 [R103+0x2010], R8 ;  /* 0x0020100867007388 */ /* 0x0003e20000000c00 */
[----:B------:R-:W-:Y:S01]  /*76f0*/  F2FP.BF16.F32.PACK_AB R16, R17, R16 ;  /* 0x000000101110723e */ /* 0x000fe200000010ff */
[----:B------:R-:W-:Y:S01]  /*7700*/  FFMA R23, R49, R0, R23 ;  /* 0x0000000031177223 */ /* 0x000fe20000000017 */
[----:B------:R-:W-:Y:S01]  /*7710*/  LOP3.LUT R0, R74, 0xffff0000, RZ, 0xc0, !PT ;  /* 0xffff00004a007812 */ /* 0x000fe200078ec0ff */
[C---:B------:R-:W-:Y:S01]  /*7720*/  FMUL R21, R47.reuse, R25 ;  /* 0x000000192f157220 */ /* 0x040fe20000400000 */
[----:B------:R-:W-:Y:S01]  /*7730*/  FMUL R22, R47, R26 ;  /* 0x0000001a2f167220 */ /* 0x000fe20000400000 */
[C---:B------:R-:W-:Y:S01]  /*7740*/  FFMA R20, R49.reuse, R2, R20 ;  /* 0x0000000231147223 */ /* 0x040fe20000000014 */
[C---:B------:R-:W-:Y:S01]  /*7750*/  SHF.L.U32 R2, R80.reuse, 0x10, RZ ;  /* 0x0000001050027819 */ /* 0x040fe200000006ff */
[----:B------:R-:W-:Y:S01]  /*7760*/  FFMA R21, R49, R0, R21 ;  /* 0x0000000031157223 */ /* 0x000fe20000000015 */
[----:B------:R-:W-:Y:S01]  /*7770*/  LOP3.LUT R0, R75, 0xffff0000, RZ, 0xc0, !PT ;  /* 0xffff00004b007812 */ /* 0x000fe200078ec0ff */
[----:B------:R-:W-:Y:S01]  /*7780*/  FFMA R22, R49, R3, R22 ;  /* 0x0000000331167223 */ /* 0x000fe20000000016 */
[C---:B------:R-:W-:Y:S01]  /*7790*/  FMUL R27, R47.reuse, R27 ;  /* 0x0000001b2f1b7220 */ /* 0x040fe20000400000 */
[----:B------:R-:W-:Y:S01]  /*77a0*/  LOP3.LUT R3, R80, 0xffff0000, RZ, 0xc0, !PT ;  /* 0xffff000050037812 */ /* 0x000fe200078ec0ff */
[C---:B------:R-:W-:Y:S01]  /*77b0*/  FMUL R25, R47.reuse, R29 ;  /* 0x0000001d2f197220 */ /* 0x040fe20000400000 */
[----:B------:R-:W-:Y:S01]  /*77c0*/  FMUL R26, R47, R30 ;  /* 0x0000001e2f1a7220 */ /* 0x000fe20000400000 */
[C---:B------:R-:W-:Y:S01]  /*77d0*/  FFMA R27, R49.reuse, R0, R27 ;  /* 0x00000000311b7223 */ /* 0x040fe2000000001b */
[----:B------:R-:W-:Y:S01]  /*77e0*/  FFMA R24, R49, R2, R24 ;  /* 0x0000000231187223 */ /* 0x000fe20000000018 */
[----:B------:R-:W-:Y:S01]  /*77f0*/  LOP3.LUT R0, R81, 0xffff0000, RZ, 0xc0, !PT ;  /* 0xffff000051007812 */ /* 0x000fe200078ec0ff */
[----:B------:R-:W-:Y:S01]  /*7800*/  FFMA R25, R49, R3, R25 ;  /* 0x0000000331197223 */ /* 0x000fe20000000019 */
[----:B------:R-:W-:Y:S01]  /*7810*/  FMUL R31, R47, R31 ;  /* 0x0000001f2f1f7220 */ /* 0x000fe20000400000 */
[C---:B------:R-:W-:Y:S01]  /*7820*/  SHF.L.U32 R2, R82.reuse, 0x10, RZ ;  /* 0x0000001052027819 */ /* 0x040fe200000006ff */
[----:B------:R-:W-:Y:S01]  /*7830*/  FFMA R26, R49, R4, R26 ;  /* 0x00000004311a7223 */ /* 0x000fe2000000001a */
[----:B------:R-:W-:Y:S01]  /*7840*/  LOP3.LUT R3, R82, 0xffff0000, RZ, 0xc0, !PT ;  /* 0xffff000052037812 */ /* 0x000fe200078ec0ff */
[----:B------:R-:W-:Y:S01]  /*7850*/  FMUL R29, R47, R33 ;  /* 0x000000212f1d7220 */ /* 0x000fe20000400000 */
[----:B------:R-:W-:Y:S01]  /*7860*/  SHF.L.U32 R4, R83, 0x10, RZ ;  /* 0x0000001053047819 */ /* 0x000fe200000006ff */
[----:B------:R-:W-:Y:S01]  /*7870*/  FMUL R30, R47, R34 ;  /* 0x000000222f1e7220 */ /* 0x000fe20000400000 */
[----:B------:R-:W-:Y:S01]  /*7880*/  F2FP.BF16.F32.PACK_AB R17, R23, R18 ;  /* 0x000000121711723e */ /* 0x000fe200000010ff */
[----:B------:R-:W-:Y:S01]  /*7890*/  FFMA R31, R49, R0, R31 ;  /* 0x00000000311f7223 */ /* 0x000fe2000000001f */
[----:B------:R-:W-:Y:S01]  /*78a0*/  FMUL R35, R47, R35 ;  /* 0x000000232f237220 */ /* 0x000fe20000400000 */
[----:B------:R-:W-:Y:S01]  /*78b0*/  F2FP.BF16.F32.PACK_AB R18, R21, R20 ;  /* 0x000000141512723e */ /* 0x000fe200000010ff */
[----:B------:R-:W-:Y:S01]  /*78c0*/  FFMA R28, R49, R2, R28 ;  /* 0x00000002311c7223 */ /* 0x000fe2000000001c */
[----:B------:R-:W-:Y:S01]  /*78d0*/  F2FP.BF16.F32.PACK_AB R19, R27, R22 ;  /* 0x000000161b13723e */ /* 0x000fe200000010ff */
[C---:B------:R-:W-:Y:S01]  /*78e0*/  FFMA R29, R49.reuse, R3, R29 ;  /* 0x00000003311d7223 */ /* 0x040fe2000000001d */
[C---:B------:R-:W-:Y:S01]  /*78f0*/  FFMA R30, R49.reuse, R4, R30 ;  /* 0x00000004311e7223 */ /* 0x040fe2000000001e */
[----:B------:R-:W-:Y:S01]  /*7900*/  FFMA R35, R49, R5, R35 ;  /* 0x0000000531237223 */ /* 0x000fe20000000023 */
[----:B------:R-:W-:Y:S01]  /*7910*/  F2FP.BF16.F32.PACK_AB R24, R25, R24 ;  /* 0x000000181918723e */ /* 0x000fe200000010ff */
[----:B------:R1:W-:Y:S01]  /*7920*/  STS.128 [R102+0x2020], R16 ;  /* 0x0020201066007388 */ /* 0x0003e20000000c00 */
[----:B------:R-:W-:Y:S02]  /*7930*/  F2FP.BF16.F32.PACK_AB R25, R31, R26 ;  /* 0x0000001a1f19723e */ /* 0x000fe400000010ff */
[----:B------:R-:W-:Y:S02]  /*7940*/  F2FP.BF16.F32.PACK_AB R26, R29, R28 ;  /* 0x0000001c1d1a723e */ /* 0x000fe400000010ff */
[----:B------:R-:W-:Y:S02]  /*7950*/  F2FP.BF16.F32.PACK_AB R27, R35, R30 ;  /* 0x0000001e231b723e */ /* 0x000fe400000010ff */
[----:B------:R-:W-:Y:S02]  /*7960*/  LEA R0, R60, UR48, 0x3 ;  /* 0x000000303c007c11 */ /* 0x000fe4000f8e18ff */
[----:B------:R-:W-:Y:S01]  /*7970*/  @P6 SHF.L.U32 R2, R101, 0x1f, RZ ;  /* 0x0000001f65026819 */ /* 0x000fe200000006ff */
        /* <DEDUP_REMOVED lines=9> */
[----:B------:R-:W-:Y:S02]  /*7a10*/  UIADD3 UR12, UP0, UPT, UR52, 0x680, URZ ;  /* 0x00000680340c7890 */ /* 0x000fe4000ff1e0ff */
[----:B------:R-:W-:Y:S02]  /*7a20*/  UIADD3 UR9, UPT, UPT, UR41, 0x20, URZ ;  /* 0x0000002029097890 */ /* 0x000fe4000fffe0ff */
[----:B------:R-:W-:Y:S02]  /*7a30*/  UIADD3 UR8, UPT, UPT, UR48, 0x2200, URZ ;  /* 0x0000220030087890 */ /* 0x000fe4000fffe0ff */
[----:B------:R-:W-:Y:S01]  /*7a40*/  UIADD3.X UR13, UPT, UPT, URZ, UR53, URZ, UP0, !UPT ;  /* 0x00000035ff0d7290 */ /* 0x000fe200087fe4ff */
[----:B------:R-:W-:Y:S01]  /*7a50*/  UMOV UR10, UR42 ;  /* 0x0000002a000a7c82 */ /* 0x000fe20008000000 */
[----:B------:R-:W-:Y:S01]  /*7a60*/  UMOV UR11, UR36 ;  /* 0x00000024000b7c82 */ /* 0x000fe20008000000 */
[----:B------:R-:W-:Y:S02]  /*7a70*/  UIADD3 UR5, UPT, UPT, UR41, 0xa0, URZ ;  /* 0x000000a029057890 */ /* 0x000fe4000fffe0ff */
[----:B------:R-:W-:Y:S01]  /*7a80*/  UIADD3 UR4, UPT, UPT, UR48, 0x3200, URZ ;  /* 0x0000320030047890 */ /* 0x000fe2000fffe0ff */
[----:B------:R-:W-:Y:S03]  /*7a90*/  UMOV UR6, UR42 ;  /* 0x0000002a00067c82 */ /* 0x000fe60008000000 */
[----:B------:R2:W-:Y:S01]  /*7aa0*/  UTMASTG.3D [UR8], [UR12] ;  /* 0x000000080c0073b5 */ /* 0x0005e20008010000 */
[----:B------:R-:W-:Y:S04]  /*7ab0*/  UMOV UR7, UR36 ;  /* 0x0000002400077c82 */ /* 0x000fe80008000000 */
[----:B------:R2:W-:Y:S01]  /*7ac0*/  UTMASTG.3D [UR4], [UR12] ;  /* 0x000000040c0073b5 */ /* 0x0005e20008010000 */
[----:B------:R0:W-:Y:S01]  /*7ad0*/  UTMACMDFLUSH ;  /* 0x00000000000079b7 */ /* 0x0001e20000000000 */
[----:B--2---:R-:W-:Y:S04]  /*7ae0*/  DEPBAR.LE SB0, 0x1 ;  /* 0x000080400000791a */ /* 0x004fe80000000000 */
.L_x_127:
[----:B------:R-:W-:Y:S05]  /*7af0*/  BSYNC.RECONVERGENT B0 ;  /* 0x0000000000007941 */ /* 0x000fea0003800200 */
.L_x_126:
[----:B------:R-:W-:Y:S01]  /*7b00*/  BAR.SYNC.DEFER_BLOCKING 0x1, 0x80 ;  /* 0x0042000000007b1d */ /* 0x000fe20000010000 */
[----:B------:R-:W-:Y:S04]  /*7b10*/  UIADD3 UR40, UPT, UPT, UR51, 0x1, URZ ;  /* 0x0000000133287890 */ /* 0x000fe8000fffe0ff */
[----:B------:R-:W-:Y:S04]  /*7b20*/  UISETP.NE.AND UP0, UPT, UR40, 0x4, UPT ;  /* 0x000000042800788c */ /* 0x000fe8000bf05270 */
[----:B------:R-:W-:Y:S01]  /*7b30*/  USEL UR40, UR40, URZ, UP0 ;  /* 0x000000ff28287287 */ /* 0x000fe20008000000 */
[----:B------:R2:W-:Y:S01]  /*7b40*/  @P6 SYNCS.ARRIVE.TRANS64.RED.A1T0 RZ, [R63+URZ], RZ ;  /* 0x000000ff3fff69a7 */ /* 0x0005e200081004ff */
[----:B------:R-:W-:Y:S01]  /*7b50*/  BSSY B1, `(.L_x_128) ;  /* 0x0000017000017945 */ /* 0x000fe20003800000 */
[----:B------:R-:W4:Y:S02]  /*7b60*/  @P6 SYNCS.PHASECHK.TRANS64.TRYWAIT P0, [R0+URZ+0x50], R2 ;  /* 0x00005002000065a7 */ /* 0x000f2400080011ff */
[----:B----4-:R-:W-:Y:S01]  /*7b70*/  @P6 SEL R61, RZ, 0x1, !P0 ;  /* 0x00000001ff3d6807 */ /* 0x010fe20004000000 */
[----:B--2---:R-:W-:Y:S06]  /*7b80*/  @!P6 BRA `(.L_x_129) ;  /* 0x00000000004ce947 */ /* 0x004fec0003800000 */
        /* <DEDUP_REMOVED lines=9> */
[----:B------:R-:W-:Y:S04]  /*7c20*/  SHF.L.U32 R6, R101, 0x1f, RZ ;  /* 0x0000001f65067819 */ /* 0x000fe800000006ff */
[----:B------:R-:W2:Y:S02]  /*7c30*/  SYNCS.PHASECHK.TRANS64.TRYWAIT P0, [R0+URZ+0x50], R6 ;  /* 0x00005006000075a7 */ /* 0x000ea400080011ff */
[----:B--2---:R-:W-:Y:S05]  /*7c40*/  @!P0 BRA `(.L_x_132) ;  /* 0x0000002400f08947 */ /* 0x004fea0003800000 */
.L_x_131:
[----:B------:R-:W-:Y:S05]  /*7c50*/  BSYNC B0 ;  /* 0x0000000000007941 */ /* 0x000fea0003800000 */
.L_x_130:
[----:B------:R-:W-:Y:S02]  /*7c60*/  ISETP.NE.AND P0, PT, R62, RZ, PT ;  /* 0x000000ff3e00720c */ /* 0x000fe40003f05270 */
[----:B------:R-:W-:Y:S11]  /*7c70*/  IADD3 R60, PT, PT, R60, 0x1, RZ ;  /* 0x000000013c3c7810 */ /* 0x000ff60007ffe0ff */
[----:B------:R4:W1:Y:S04]  /*7c80*/  @P0 LDS.128 R56, [R5] ;  /* 0x0000000005380984 */ /* 0x0008680000000c00 */
[----:B------:R4:W1:Y:S04]  /*7c90*/  @P0 LDS.128 R64, [R4+0x10] ;  /* 0x0000100004400984 */ /* 0x0008680000000c00 */
[----:B------:R4:W1:Y:S04]  /*7ca0*/  @P0 LDS.128 R72, [R3+0x20] ;  /* 0x0000200003480984 */ /* 0x0008680000000c00 */
[----:B------:R4:W1:Y:S02]  /*7cb0*/  @P0 LDS.128 R80, [R2+0x30] ;  /* 0x0000300002500984 */ /* 0x0008640000000c00 */
.L_x_129:
[----:B------:R-:W-:Y:S05]  /*7cc0*/  BSYNC B1 ;  /* 0x0000000000017941 */ /* 0x000fea0003800000 */
.L_x_128:
        /* <DEDUP_REMOVED lines=21> */
.L_x_133:
        /* <DEDUP_REMOVED lines=151> */
.L_x_135:
[----:B------:R-:W-:Y:S05]  /*8790*/  BSYNC.RECONVERGENT B0 ;  /* 0x0000000000007941 */ /* 0x000fea0003800200 */
.L_x_134:
        /* <DEDUP_REMOVED lines=21> */
.L_x_139:
[----:B------:R-:W-:Y:S05]  /*88f0*/  BSYNC B0 ;  /* 0x0000000000007941 */ /* 0x000fea0003800000 */
.L_x_138:
[----:B------:R-:W-:Y:S11]  /*8900*/  ISETP.NE.AND P0, PT, R62, RZ, PT ;  /* 0x000000ff3e00720c */ /* 0x000ff60003f05270 */
[----:B------:R-:W-:Y:S02]  /*8910*/  @!UPT UIADD3 URZ, UPT, UPT, URZ, URZ, URZ ;  /* 0x000000fffffff290 */ /* 0x000fe4000fffe0ff */
[----:B------:R4:W1:Y:S04]  /*8920*/  @P0 LDS.128 R56, [R4] ;  /* 0x0000000004380984 */ /* 0x0008680000000c00 */
[----:B------:R4:W1:Y:S04]  /*8930*/  @P0 LDS.128 R64, [R3+0x10] ;  /* 0x0000100003400984 */ /* 0x0008680000000c00 */
[----:B------:R4:W1:Y:S04]  /*8940*/  @P0 LDS.128 R72, [R2+0x20] ;  /* 0x0000200002480984 */ /* 0x0008680000000c00 */
[----:B------:R4:W1:Y:S02]  /*8950*/  @P0 LDS.128 R80, [R60+0x30] ;  /* 0x000030003c500984 */ /* 0x0008640000000c00 */
.L_x_137:
[----:B------:R-:W-:Y:S05]  /*8960*/  BSYNC B1 ;  /* 0x0000000000017941 */ /* 0x000fea0003800000 */
.L_x_136:
        /* <DEDUP_REMOVED lines=21> */
.L_x_141:
[----:B------:R-:W-:Y:S01]  /*8ac0*/  ISETP.NE.AND P0, PT, R106, RZ, PT ;  /* 0x000000ff6a00720c */ /* 0x000fe20003f05270 */
[----:B------:R-:W-:Y:S05]  /*8ad0*/  WARPSYNC.ALL ;  /* 0x0000000000007948 */ /* 0x000fea0003800000 */
[----:B------:R-:W-:Y:S01]  /*8ae0*/  R2UR UR4, R48 ;  /* 0x00000000300472ca */ /* 0x000fe200000e0000 */
[----:B------:R-:W-:Y:S01]  /*8af0*/  BSSY.RECONVERGENT B0, `(.L_x_142) ;  /* 0x0000090000007945 */ /* 0x000fe20003800200 */
[C---:B-1----:R-:W-:Y:S02]  /*8b00*/  SHF.L.U32 R48, R56.reuse, 0x10, RZ ;  /* 0x0000001038307819 */ /* 0x042fe400000006ff */
[----:B------:R-:W-:Y:S02]  /*8b10*/  LOP3.LUT R50, R56, 0xffff0000, RZ, 0xc0, !PT ;  /* 0xffff000038327812 */ /* 0x000fe400078ec0ff */
[C---:B------:R-:W-:Y:S02]  /*8b20*/  SHF.L.U32 R51, R57.reuse, 0x10, RZ ;  /* 0x0000001039337819 */ /* 0x040fe400000006ff */
[----:B------:R-:W-:Y:S02]  /*8b30*/  LOP3.LUT R52, R57, 0xffff0000, RZ, 0xc0, !PT ;  /* 0xffff000039347812 */ /* 0x000fe400078ec0ff */
[C---:B------:R-:W-:Y:S02]  /*8b40*/  SHF.L.U32 R53, R58.reuse, 0x10, RZ ;  /* 0x000000103a357819 */ /* 0x040fe400000006ff */
[----:B------:R-:W-:Y:S01]  /*8b50*/  LOP3.LUT R54, R58, 0xffff0000, RZ, 0xc0, !PT ;  /* 0xffff00003a367812 */ /* 0x000fe200078ec0ff */
[----:B----4-:R-:W1:Y:S01]  /*8b60*/  LDTM.x32 R4, tmem[UR4+0x60] ;  /* 0x00006004000479ee */ /* 0x010e6200082c0000 */
[C---:B------:R-:W-:Y:S01]  /*8b70*/  SHF.L.U32 R55, R59.reuse, 0x10, RZ ;  /* 0x000000103b377819 */ /* 0x040fe200000006ff */
[----:B------:R-:W-:Y:S01]  /*8b80*/  NOP ;  /* 0x0000000000007918 */ /* 0x000fe20000000000 */
[----:B------:R-:W-:Y:S02]  /*8b90*/  LOP3.LUT R56, R59, 0xffff0000, RZ, 0xc0, !PT ;  /* 0xffff00003b387812 */ /* 0x000fe400078ec0ff */
[C---:B------:R-:W-:Y:S02]  /*8ba0*/  SHF.L.U32 R57, R64.reuse, 0x10, RZ ;  /* 0x0000001040397819 */ /* 0x040fe400000006ff */
[----:B------:R-:W-:Y:S02]  /*8bb0*/  LOP3.LUT R58, R64, 0xffff0000, RZ, 0xc0, !PT ;  /* 0xffff0000403a7812 */ /* 0x000fe400078ec0ff */
[C---:B------:R-:W-:Y:S02]  /*8bc0*/  SHF.L.U32 R59, R65.reuse, 0x10, RZ ;  /* 0x00000010413b7819 */ /* 0x040fe400000006ff */
[----:B------:R-:W-:Y:S02]  /*8bd0*/  LOP3.LUT R60, R65, 0xffff0000, RZ, 0xc0, !PT ;  /* 0xffff0000413c7812 */ /* 0x000fe400078ec0ff */
[C---:B------:R-:W-:Y:S02]  /*8be0*/  SHF.L.U32 R61, R66.reuse, 0x10, RZ ;  /* 0x00000010423d7819 */ /* 0x040fe400000006ff */
[----:B------:R-:W-:Y:S02]  /*8bf0*/  LOP3.LUT R62, R66, 0xffff0000, RZ, 0xc0, !PT ;  /* 0xffff0000423e7812 */ /* 0x000fe400078ec0ff */
[C---:B------:R-:W-:Y:S02]  /*8c00*/  SHF.L.U32 R63, R67.reuse, 0x10, RZ ;  /* 0x00000010433f7819 */ /* 0x040fe400000006ff */
[----:B------:R-:W-:Y:S02]  /*8c10*/  IADD3 R112, PT, PT, R112, 0xe0, RZ ;  /* 0x000000e070707810 */ /* 0x000fe40007ffe0ff */
[----:B------:R-:W-:Y:S02]  /*8c20*/  LOP3.LUT R64, R67, 0xffff0000, RZ, 0xc0, !PT ;  /* 0xffff000043407812 */ /* 0x000fe400078ec0ff */
[C---:B------:R-:W-:Y:S01]  /*8c30*/  SHF.L.U32 R65, R72.reuse, 0x10, RZ ;  /* 0x0000001048417819 */ /* 0x040fe200000006ff */
[C---:B-1----:R-:W-:Y:S01]  /*8c40*/  FMUL R4, R47.reuse, R4 ;  /* 0x000000042f047220 */ /* 0x042fe20000400000 */
[----:B------:R-:W-:Y:S01]  /*8c50*/  LOP3.LUT R66, R72, 0xffff0000, RZ, 0xc0, !PT ;  /* 0xffff000048427812 */ /* 0x000fe200078ec0ff */
[----:B------:R-:W-:Y:S01]  /*8c60*/  FMUL R5, R47, R5 ;  /* 0x000000052f057220 */ /* 0x000fe20000400000 */
[----:B------:R-:W-:Y:S01]  /*8c70*/  LOP3.LUT R112, R112, 0xfefffff8, RZ, 0xc0, !PT ;  /* 0xfefffff870707812 */ /* 0x000fe200078ec0ff */
[----:B------:R-:W-:Y:S01]  /*8c80*/  FFMA R4, R49, R48, R4 ;  /* 0x0000003031047223 */ /* 0x000fe20000000004 */
[----:B------:R-:W-:Y:S01]  /*8c90*/  FMUL R6, R47, R6 ;  /* 0x000000062f067220 */ /* 0x000fe20000400000 */
[----:B------:R-:W-:Y:S01]  /*8ca0*/  FFMA R5, R49, R50, R5 ;  /* 0x0000003231057223 */ /* 0x000fe20000000005 */
[----:B------:R-:W-:Y:S01]  /*8cb0*/  SHF.L.U32 R67, R73, 0x10, RZ ;  /* 0x0000001049437819 */ /* 0x000fe200000006ff */
[----:B------:R1:W-:Y:S01]  /*8cc0*/  SYNCS.ARRIVE.TRANS64.RED.A1T0 RZ, [R112+URZ], RZ ;  /* 0x000000ff70ff79a7 */ /* 0x0003e200081004ff */
[----:B------:R-:W-:Y:S01]  /*8cd0*/  FFMA R6, R49, R51, R6 ;  /* 0x0000003331067223 */ /* 0x000fe20000000006 */
[----:B------:R-:W-:Y:S01]  /*8ce0*/  FMUL R7, R47, R7 ;  /* 0x000000072f077220 */ /* 0x000fe20000400000 */
[----:B------:R-:W-:Y:S01]  /*8cf0*/  F2FP.BF16.F32.PACK_AB R4, R5, R4 ;  /* 0x000000040504723e */ /* 0x000fe200000010ff */
[C---:B------:R-:W-:Y:S01]  /*8d00*/  FMUL R8, R47.reuse, R8 ;  /* 0x000000082f087220 */ /* 0x040fe20000400000 */
[----:B------:R-:W-:Y:S01]  /*8d10*/  FMUL R9, R47, R9 ;  /* 0x000000092f097220 */ /* 0x000fe20000400000 */
[----:B------:R-:W-:Y:S01]  /*8d20*/  LOP3.LUT R68, R73, 0xffff0000, RZ, 0xc0, !PT ;  /* 0xffff000049447812 */ /* 0x000fe200078ec0ff */
[C---:B------:R-:W-:Y:S01]  /*8d30*/  FFMA R7, R49.reuse, R52, R7 ;  /* 0x0000003431077223 */ /* 0x040fe20000000007 */
[C---:B------:R-:W-:Y:S01]  /*8d40*/  FFMA R8, R49.reuse, R53, R8 ;  /* 0x0000003531087223 */ /* 0x040fe20000000008 */
[C---:B------:R-:W-:Y:S01]  /*8d50*/  SHF.L.U32 R69, R74.reuse, 0x10, RZ ;  /* 0x000000104a457819 */ /* 0x040fe200000006ff */
[----:B------:R-:W-:Y:S01]  /*8d60*/  FFMA R9, R49, R54, R9 ;  /* 0x0000003631097223 */ /* 0x000fe20000000009 */
[----:B------:R-:W-:Y:S01]  /*8d70*/  FMUL R10, R47, R10 ;  /* 0x0000000a2f0a7220 */ /* 0x000fe20000400000 */
[----:B------:R-:W-:Y:S01]  /*8d80*/  F2FP.BF16.F32.PACK_AB R5, R7, R6 ;  /* 0x000000060705723e */ /* 0x000fe200000010ff */
[C---:B------:R-:W-:Y:S01]  /*8d90*/  FMUL R11, R47.reuse, R11 ;  /* 0x0000000b2f0b7220 */ /* 0x040fe20000400000 */
[----:B------:R-:W-:Y:S01]  /*8da0*/  FMUL R0, R47, R12 ;  /* 0x0000000c2f007220 */ /* 0x000fe20000400000 */
[----:B------:R-:W-:Y:S01]  /*8db0*/  F2FP.BF16.F32.PACK_AB R6, R9, R8 ;  /* 0x000000080906723e */ /* 0x000fe200000010ff */
[C---:B------:R-:W-:Y:S01]  /*8dc0*/  FFMA R10, R49.reuse, R55, R10 ;  /* 0x00000037310a7223 */ /* 0x040fe2000000000a */
[C---:B------:R-:W-:Y:S01]  /*8dd0*/  FFMA R11, R49.reuse, R56, R11 ;  /* 0x00000038310b7223 */ /* 0x040fe2000000000b */
[----:B------:R-:W-:Y:S01]  /*8de0*/  LOP3.LUT R70, R74, 0xffff0000, RZ, 0xc0, !PT ;  /* 0xffff00004a467812 */ /* 0x000fe200078ec0ff */
[----:B------:R-:W-:Y:S01]  /*8df0*/  FFMA R0, R49, R57, R0 ;  /* 0x0000003931007223 */ /* 0x000fe20000000000 */
[----:B------:R-:W-:Y:S01]  /*8e00*/  FMUL R2, R47, R13 ;  /* 0x0000000d2f027220 */ /* 0x000fe20000400000 */
[----:B------:R-:W-:Y:S01]  /*8e10*/  SHF.L.U32 R71, R75, 0x10, RZ ;  /* 0x000000104b477819 */ /* 0x000fe200000006ff */
[----:B------:R-:W-:Y:S01]  /*8e20*/  FMUL R3, R47, R14 ;  /* 0x0000000e2f037220 */ /* 0x000fe20000400000 */
[----:B------:R-:W-:Y:S01]  /*8e30*/  F2FP.BF16.F32.PACK_AB R7, R11, R10 ;  /* 0x0000000a0b07723e */ /* 0x000fe200000010ff */
[----:B------:R-:W-:Y:S01]  /*8e40*/  FFMA R2, R49, R58, R2 ;  /* 0x0000003a31027223 */ /* 0x000fe20000000002 */
[C---:B------:R-:W-:Y:S01]  /*8e50*/  FMUL R15, R47.reuse, R15 ;  /* 0x0000000f2f0f7220 */ /* 0x040fe20000400000 */
[C---:B------:R-:W-:Y:S01]  /*8e60*/  FMUL R12, R47.reuse, R16 ;  /* 0x000000102f0c7220 */ /* 0x040fe20000400000 */
[----:B------:R-:W-:Y:S01]  /*8e70*/  FMUL R13, R47, R17 ;  /* 0x000000112f0d7220 */ /* 0x000fe20000400000 */
[----:B------:R1:W-:Y:S01]  /*8e80*/  STS.128 [R104+0x6000], R4 ;  /* 0x0060000468007388 */ /* 0x0003e20000000c00 */
[----:B------:R-:W-:Y:S01]  /*8e90*/  LOP3.LUT R72, R75, 0xffff0000, RZ, 0xc0, !PT ;  /* 0xffff00004b487812 */ /* 0x000fe200078ec0ff */
[C---:B------:R-:W-:Y:S01]  /*8ea0*/  FFMA R3, R49.reuse, R59, R3 ;  /* 0x0000003b31037223 */ /* 0x040fe20000000003 */
[----:B------:R-:W-:Y:S01]  /*8eb0*/  SHF.L.U32 R73, R80, 0x10, RZ ;  /* 0x0000001050497819 */ /* 0x000fe200000006ff */
[C---:B------:R-:W-:Y:S01]  /*8ec0*/  FFMA R15, R49.reuse, R60, R15 ;  /* 0x0000003c310f7223 */ /* 0x040fe2000000000f */
[----:B------:R-:W-:Y:S01]  /*8ed0*/  F2FP.BF16.F32.PACK_AB R8, R2, R0 ;  /* 0x000000000208723e */ /* 0x000fe200000010ff */
[C---:B------:R-:W-:Y:S01]  /*8ee0*/  FFMA R12, R49.reuse, R61, R12 ;  /* 0x0000003d310c7223 */ /* 0x040fe2000000000c */
[----:B------:R-:W-:Y:S01]  /*8ef0*/  FFMA R13, R49, R62, R13 ;  /* 0x0000003e310d7223 */ /* 0x000fe2000000000d */
[C---:B------:R-:W-:Y:S01]  /*8f00*/  FMUL R14, R47.reuse, R18 ;  /* 0x000000122f0e7220 */ /* 0x040fe20000400000 */
[C---:B------:R-:W-:Y:S01]  /*8f10*/  FMUL R19, R47.reuse, R19 ;  /* 0x000000132f137220 */ /* 0x040fe20000400000 */
[C---:B------:R-:W-:Y:S01]  /*8f20*/  FMUL R16, R47.reuse, R20 ;  /* 0x000000142f107220 */ /* 0x040fe20000400000 */
[----:B------:R-:W-:Y:S01]  /*8f30*/  FMUL R17, R47, R21 ;  /* 0x000000152f117220 */ /* 0x000fe20000400000 */
[----:B------:R-:W-:Y:S01]  /*8f40*/  FFMA R14, R49, R63, R14 ;  /* 0x0000003f310e7223 */ /* 0x000fe2000000000e */
        /* <DEDUP_REMOVED lines=11> */
[----:B------:R-:W-:Y:S01]  /*9000*/  F2FP.BF16.F32.PACK_AB R9, R15, R3 ;  /* 0x000000030f09723e */ /* 0x000fe200000010ff */
[----:B------:R-:W-:Y:S01]  /*9010*/  FFMA R20, R49, R69, R20 ;  /* 0x0000004531147223 */ /* 0x000fe20000000014 */
[----:B------:R-:W-:Y:S01]  /*9020*/  F2FP.BF16.F32.PACK_AB R10, R13, R12 ;  /* 0x0000000c0d0a723e */ /* 0x000fe200000010ff */
[----:B------:R-:W-:Y:S01]  /*9030*/  FMUL R24, R47, R28 ;  /* 0x0000001c2f187220 */ /* 0x000fe20000400000 */
[----:B------:R-:W-:Y:S01]  /*9040*/  F2FP.BF16.F32.PACK_AB R11, R19, R14 ;  /* 0x0000000e130b723e */ /* 0x000fe200000010ff */
[----:B------:R-:W-:Y:S01]  /*9050*/  FFMA R21, R49, R70, R21 ;  /* 0x0000004631157223 */ /* 0x000fe20000000015 */
[----:B------:R-:W-:Y:S01]  /*9060*/  LOP3.LUT R74, R80, 0xffff0000, RZ, 0xc0, !PT ;  /* 0xffff0000504a7812 */ /* 0x000fe200078ec0ff */
[----:B------:R-:W-:Y:S01]  /*9070*/  FMUL R25, R47, R29 ;  /* 0x0000001d2f197220 */ /* 0x000fe20000400000 */
[----:B------:R-:W-:Y:S01]  /*9080*/  SHF.L.U32 R75, R81, 0x10, RZ ;  /* 0x00000010514b7819 */ /* 0x000fe200000006ff */
[----:B------:R1:W-:Y:S01]  /*9090*/  STS.128 [R103+0x6010], R8 ;  /* 0x0060100867007388 */ /* 0x0003e20000000c00 */
[----:B------:R-:W-:Y:S01]  /*90a0*/  FFMA R22, R49, R71, R22 ;  /* 0x0000004731167223 */ /* 0x000fe20000000016 */
[----:B------:R-:W-:Y:S01]  /*90b0*/  LOP3.LUT R76, R81, 0xffff0000, RZ, 0xc0, !PT ;  /* 0xffff0000514c7812 */ /* 0x000fe200078ec0ff */
[----:B------:R-:W-:Y:S01]  /*90c0*/  FMUL R26, R47, R30 ;  /* 0x0000001e2f1a7220 */ /* 0x000fe20000400000 */
[----:B------:R-:W-:Y:S01]  /*90d0*/  FFMA R27, R49, R72, R27 ;  /* 0x00000048311b7223 */ /* 0x000fe2000000001b */
[C---:B------:R-:W-:Y:S01]  /*90e0*/  SHF.L.U32 R77, R82.reuse, 0x10, RZ ;  /* 0x00000010524d7819 */ /* 0x040fe200000006ff */
[----:B------:R-:W-:Y:S01]  /*90f0*/  FMUL R31, R47, R31 ;  /* 0x0000001f2f1f7220 */ /* 0x000fe20000400000 */
[----:B------:R-:W-:Y:S01]  /*9100*/  FFMA R24, R49, R73, R24 ;  /* 0x0000004931187223 */ /* 0x000fe20000000018 */
[----:B------:R-:W-:Y:S01]  /*9110*/  LOP3.LUT R78, R82, 0xffff0000, RZ, 0xc0, !PT ;  /* 0xffff0000524e7812 */ /* 0x000fe200078ec0ff */
[----:B------:R-:W-:Y:S01]  /*9120*/  FMUL R28, R47, R32 ;  /* 0x000000202f1c7220 */ /* 0x000fe20000400000 */
[----:B------:R-:W-:Y:S01]  /*9130*/  FFMA R25, R49, R74, R25 ;  /* 0x0000004a31197223 */ /* 0x000fe20000000019 */
[----:B------:R-:W-:Y:S01]  /*9140*/  SHF.L.U32 R79, R83, 0x10, RZ ;  /* 0x00000010534f7819 */ /* 0x000fe200000006ff */
[----:B------:R-:W-:Y:S01]  /*9150*/  FMUL R29, R47, R33 ;  /* 0x000000212f1d7220 */ /* 0x000fe20000400000 */
[----:B------:R-:W-:Y:S01]  /*9160*/  F2FP.BF16.F32.PACK_AB R16, R17, R16 ;  /* 0x000000101110723e */ /* 0x000fe200000010ff */
[----:B------:R-:W-:Y:S01]  /*9170*/  FFMA R26, R49, R75, R26 ;  /* 0x0000004b311a7223 */ /* 0x000fe2000000001a */
[----:B------:R-:W-:Y:S01]  /*9180*/  LOP3.LUT R80, R83, 0xffff0000, RZ, 0xc0, !PT ;  /* 0xffff000053507812 */ /* 0x000fe200078ec0ff */
        /* <DEDUP_REMOVED lines=38> */
.L_x_143:
[----:B------:R-:W-:Y:S05]  /*93f0*/  BSYNC.RECONVERGENT B0 ;  /* 0x0000000000007941 */ /* 0x000fea0003800200 */
.L_x_142:
[----:B------:R-:W-:Y:S01]  /*9400*/  BAR.SYNC.DEFER_BLOCKING 0x1, 0x80 ;  /* 0x0042000000007b1d */ /* 0x000fe20000010000 */
[----:B------:R-:W-:Y:S01]  /*9410*/  UISETP.NE.AND UP0, UPT, UR49, -0x4, UPT ;  /* 0xfffffffc3100788c */ /* 0x000fe2000bf05270 */
[----:B------:R-:W-:Y:S08]  /*9420*/  IADD3 R45, PT, PT, R45, 0x1, RZ ;  /* 0x000000012d2d7810 */ /* 0x000ff00007ffe0ff */
[----:B------:R-:W-:Y:S05]  /*9430*/  BRA.U !UP0, `(.L_x_144) ;  /* 0x0000000108287547 */ /* 0x000fea000b800000 */
[----:B------:R-:W-:Y:S01]  /*9440*/  ISETP.NE.AND P0, PT, R111, RZ, PT ;  /* 0x000000ff6f00720c */ /* 0x000fe20003f05270 */
[----:B------:R-:W-:Y:S01]  /*9450*/  IMAD.U32 R2, RZ, RZ, UR51 ;  /* 0x00000033ff027e24 */ /* 0x000fe2000f8e00ff */
[----:B------:R-:W-:Y:S01]  /*9460*/  UIADD3 UR51, UPT, UPT, UR51, 0x1, URZ ;  /* 0x0000000133337890 */ /* 0x000fe2000fffe0ff */
[----:B------:R-:W-:Y:S03]  /*9470*/  IMAD.U32 R0, RZ, RZ, UR37 ;  /* 0x00000025ff007e24 */ /* 0x000fe6000f8e00ff */
[----:B------:R-:W-:Y:S04]  /*9480*/  UISETP.NE.AND UP0, UPT, UR51, 0x4, UPT ;  /* 0x000000043300788c */ /* 0x000fe8000bf05270 */
[----:B------:R-:W-:Y:S03]  /*9490*/  USEL UR51, UR51, URZ, UP0 ;  /* 0x000000ff33337287 */ /* 0x000fe60008000000 */
[----:B------:R-:W-:Y:S05]  /*94a0*/  @P0 LEA R2, R2, UR48, 0x3 ;  /* 0x0000003002020c11 */ /* 0x000fea000f8e18ff */
[----:B------:R-:W-:Y:S05]  /*94b0*/  @P0 VIADD R2, R2, 0x70 ;  /* 0x0000007002020836 */ /* 0x000fea0000000000 */
[----:B------:R-:W-:Y:S04]  /*94c0*/  @P0 PRMT R0, R0, 0x654, R2 ;  /* 0x0000065400000816 */ /* 0x000fe80000000002 */
[----:B------:R2:W-:Y:S03]  /*94d0*/  @P0 SYNCS.ARRIVE.TRANS64.RED.A1T0 RZ, [R0+URZ], RZ ;  /* 0x000000ff00ff09a7 */ /* 0x0005e600081004ff */
.L_x_144:
[----:B------:R-:W-:Y:S01]  /*94e0*/  ISETP.NE.AND P2, PT, R107, RZ, PT ;  /* 0x000000ff6b00720c */ /* 0x000fe20003f45270 */
[----:B------:R-:W-:Y:S01]  /*94f0*/  UIADD3 UR49, UPT, UPT, UR49, 0x4, URZ ;  /* 0x0000000431317890 */ /* 0x000fe2000fffe0ff */
[----:B------:R-:W-:Y:S01]  /*9500*/  ISETP.NE.AND P0, PT, R109, 0x2, PT ;  /* 0x000000026d00780c */ /* 0x000fe20003f05270 */
[----:B------:R-:W-:Y:S01]  /*9510*/  IMAD.IADD R15, R43, 0x1, R90 ;  /* 0x000000012b0f7824 */ /* 0x000fe200078e025a */
[----:B------:R-:W-:Y:S01]  /*9520*/  ISETP.NE.AND P1, PT, R45, 0x4, PT ;  /* 0x000000042d00780c */ /* 0x000fe20003f25270 */
[----:B------:R-:W-:Y:S01]  /*9530*/  IMAD.IADD R14, R44, 0x1, R91 ;  /* 0x000000012c0e7824 */ /* 0x000fe200078e025b */
[----:B------:R-:W-:Y:S02]  /*9540*/  SEL R2, RZ, 0x1, P0 ;  /* 0x00000001ff027807 */ /* 0x000fe40000000000 */
[----:B--2---:R-:W-:Y:S02]  /*9550*/  SEL R0, RZ, 0x1, P1 ;  /* 0x00000001ff007807 */ /* 0x004fe40000800000 */
[----:B------:R-:W-:Y:S02]  /*9560*/  LOP3.LUT R99, R99, R2, RZ, 0x3c, !PT ;  /* 0x0000000263637212 */ /* 0x000fe400078e3cff */
[----:B------:R-:W-:Y:S02]  /*9570*/  LOP3.LUT R100, R100, R0, RZ, 0x3c, !PT ;  /* 0x0000000064647212 */ /* 0x000fe400078e3cff */
[----:B------:R-:W-:Y:S02]  /*9580*/  @P2 R2UR UR36, R98 ;  /* 0x00000000622422ca */ /* 0x000fe400000e0000 */
[----:B------:R-:W-:Y:S02]  /*9590*/  SEL R109, R109, RZ, P0 ;  /* 0x000000ff6d6d7207 */ /* 0x000fe40000000000 */
[----:B------:R-:W-:Y:S01]  /*95a0*/  SEL R45, R45, RZ, P1 ;  /* 0x000000ff2d2d7207 */ /* 0x000fe20000800000 */
[----:B------:R-:W-:Y:S10]  /*95b0*/  @P2 BRA `(.L_x_145) ;  /* 0xffffffc000082947 */ /* 0x000ff4000383ffff */
[----:B------:R-:W-:-:S09]  /*95c0*/  UISETP.NE.AND UP0, UPT, UR50, URZ, UPT ;  /* 0x000000ff3200728c */ /* 0x000fd2000bf05270 */
[----:B------:R-:W-:Y:S05]  /*95d0*/  BRA.U !UP0, `(.L_x_146) ;  /* 0x0000000108487547 */ /* 0x000fea000b800000 */
[----:B------:R-:W2:Y:S02]  /*95e0*/  LDCU.64 UR4, c[0x0][0x890] ;  /* 0x00011200ff0477ac */ /* 0x000ea40008000a00 */
[----:B--2---:R-:W-:-:S04]  /*95f0*/  UISETP.NE.U32.AND UP0, UPT, UR4, URZ, UPT ;  /* 0x000000ff0400728c */ /* 0x004fc8000bf05070 */
[----:B------:R-:W-:-:S09]  /*9600*/  UISETP.NE.AND.EX UP0, UPT, UR5, URZ, UPT, UP0 ;  /* 0x000000ff0500728c */ /* 0x000fd2000bf05300 */
[----:B------:R-:W-:Y:S05]  /*9610*/  BRA.U UP0, `(.L_x_147) ;  /* 0x00000001000c7547 */ /* 0x000fea000b800000 */
[----:B------:R-:W-:-:S13]  /*9620*/  FSETP.NEU.AND P0, PT, R49, RZ, PT ;  /* 0x000000ff3100720b */ /* 0x000fda0003f0d000 */
[----:B------:R-:W-:Y:S05]  /*9630*/  @!P0 EXIT ;  /* 0x000000000000894d */ /* 0x000fea0003800000 */
[----:B------:R-:W-:Y:S05]  /*9640*/  BRA `(.L_x_146) ;  /* 0x00000000002c7947 */ /* 0x000fea0003800000 */
.L_x_147:
[----:B------:R-:W-:Y:S01]  /*9650*/  ISETP.NE.AND P0, PT, R108, RZ, PT ;  /* 0x000000ff6c00720c */ /* 0x000fe20003f05270 */
[----:B------:R-:W-:-:S12]  /*9660*/  BSSY.RECONVERGENT B0, `(.L_x_146) ;  /* 0x0000009000007945 */ /* 0x000fd80003800200 */
[----:B------:R-:W-:Y:S05]  /*9670*/  @P0 BRA `(.L_x_148) ;  /* 0x0000000000140947 */ /* 0x000fea0003800000 */
[----:B------:R-:W2:Y:S02]  /*9680*/  LDCU.64 UR4, c[0x0][0x888] ;  /* 0x00011100ff0477ac */ /* 0x000ea40008000a00 */
[----:B--2---:R-:W-:-:S04]  /*9690*/  ISETP.NE.U32.AND P0, PT, RZ, UR4, PT ;  /* 0x00000004ff007c0c */ /* 0x004fc8000bf05070 */
[----:B------:R-:W-:-:S13]  /*96a0*/  ISETP.NE.AND.EX P0, PT, RZ, UR5, PT, P0 ;  /* 0x00000005ff007c0c */ /* 0x000fda000bf05300 */
[----:B------:R-:W-:Y:S05]  /*96b0*/  @!P0 EXIT ;  /* 0x000000000000894d */ /* 0x000fea0003800000 */
[----:B------:R-:W-:Y:S05]  /*96c0*/  BRA `(.L_x_149) ;  /* 0x0000000000087947 */ /* 0x000fea0003800000 */
.L_x_148:
[----:B------:R-:W-:-:S13]  /*96d0*/  FSETP.NEU.AND P0, PT, R49, RZ, PT ;  /* 0x000000ff3100720b */ /* 0x000fda0003f0d000 */
[----:B------:R-:W-:Y:S05]  /*96e0*/  @!P0 EXIT ;  /* 0x000000000000894d */ /* 0x000fea0003800000 */
.L_x_149:
[----:B------:R-:W-:Y:S05]  /*96f0*/  BSYNC.RECONVERGENT B0 ;  /* 0x0000000000007941 */ /* 0x000fea0003800200 */
.L_x_146:
[----:B------:R-:W-:Y:S01]  /*9700*/  ULEA UR4, UR51, UR48, 0x3 ;  /* 0x0000003033047291 */ /* 0x000fe2000f8e18ff */
[----:B------:R-:W-:-:S04]  /*9710*/  DEPBAR.LE SB0, 0x0 ;  /* 0x000080000000791a */ /* 0x000fc80000000000 */
[----:B------:R-:W-:-:S04]  /*9720*/  UIADD3 UR4, UPT, UPT, UR4, 0x70, URZ ;  /* 0x0000007004047890 */ /* 0x000fc8000fffe0ff */
[----:B------:R-:W-:-:S09]  /*9730*/  UPRMT UR4, UR37, 0x654, UR4 ;  /* 0x0000065425047896 */ /* 0x000fd20008000004 */
[----:B------:R-:W-:Y:S01]  /*9740*/  SYNCS.ARRIVE.TRANS64.RED.A1T0 RZ, [UR4], RZ ;  /* 0x000000ffffff79a7 */ /* 0x000fe20008100404 */
[----:B------:R-:W-:Y:S05]  /*9750*/  EXIT ;  /* 0x000000000000794d */ /* 0x000fea0003800000 */
.L_x_24:
[----:B--2---:R2:W4:Y:S02]  /*9760*/  SYNCS.PHASECHK.TRANS64.TRYWAIT P0, [R2+URZ+0x110], R3 ;  /* 0x00011003020075a7 */ /* 0x00452400080011ff */
[----:B----4-:R-:W-:Y:S05]  /*9770*/  @!P0 NANOSLEEP.SYNCS 0x989680 ;  /* 0x009896800000895d */ /* 0x010fea0003900000 */
[----:B------:R-:W4:Y:S02]  /*9780*/  @!P0 SYNCS.PHASECHK.TRANS64 P0, [R2+URZ+0x110], R3 ;  /* 0x00011003020085a7 */ /* 0x000f2400080010ff */
[----:B----4-:R-:W-:Y:S05]  /*9790*/  @!P0 BRA `(.L_x_24) ;  /* 0xfffffffc00f08947 */ /* 0x010fea000383ffff */
[----:B------:R-:W-:Y:S05]  /*97a0*/  BRA `(.L_x_150) ;  /* 0xffffff8000207947 */ /* 0x000fea000383ffff */
.L_x_27:
[----:B------:R-:W-:-:S07]  /*97b0*/  MOV R2, UR33 ;  /* 0x0000002100027c02 */ /* 0x000fce0008000f00 */
.L_x_151:
[----:B-1----:R1:W2:Y:S02]  /*97c0*/  SYNCS.PHASECHK.TRANS64.TRYWAIT P0, [R2+URZ+0x28], R4 ;  /* 0x00002804020075a7 */ /* 0x0022a400080011ff */
[----:B--2---:R-:W-:Y:S05]  /*97d0*/  @!P0 NANOSLEEP.SYNCS 0x989680 ;  /* 0x009896800000895d */ /* 0x004fea0003900000 */
[----:B------:R-:W2:Y:S02]  /*97e0*/  @!P0 SYNCS.PHASECHK.TRANS64 P0, [R2+URZ+0x28], R4 ;  /* 0x00002804020085a7 */ /* 0x000ea400080010ff */
[----:B--2---:R-:W-:Y:S05]  /*97f0*/  @!P0 BRA `(.L_x_151) ;  /* 0xfffffffc00f08947 */ /* 0x004fea000383ffff */
[----:B------:R-:W-:Y:S05]  /*9800*/  BRA `(.L_x_26) ;  /* 0xffffff8000887947 */ /* 0x000fea000383ffff */
.L_x_34:
[----:B-1----:R-:W-:-:S07]  /*9810*/  MOV R2, UR17 ;  /* 0x0000001100027c02 */ /* 0x002fce0008000f00 */
.L_x_152:
[----:B-1----:R1:W2:Y:S02]  /*9820*/  SYNCS.PHASECHK.TRANS64.TRYWAIT P0, [R2+URZ+0x28], R4 ;  /* 0x00002804020075a7 */ /* 0x0022a400080011ff */
[----:B--2---:R-:W-:Y:S05]  /*9830*/  @!P0 NANOSLEEP.SYNCS 0x989680 ;  /* 0x009896800000895d */ /* 0x004fea0003900000 */
[----:B------:R-:W2:Y:S02]  /*9840*/  @!P0 SYNCS.PHASECHK.TRANS64 P0, [R2+URZ+0x28], R4 ;  /* 0x00002804020085a7 */ /* 0x000ea400080010ff */
[----:B--2---:R-:W-:Y:S05]  /*9850*/  @!P0 BRA `(.L_x_152) ;  /* 0xfffffffc00f08947 */ /* 0x004fea000383ffff */
[----:B------:R-:W-:Y:S05]  /*9860*/  BRA `(.L_x_33) ;  /* 0xffffff8400447947 */ /* 0x000fea000383ffff */
.L_x_39:
[----:B-1----:R1:W2:Y:S02]  /*9870*/  SYNCS.PHASECHK.TRANS64.TRYWAIT P0, [R2+URZ+0xa0], R3 ;  /* 0x0000a003020075a7 */ /* 0x0022a400080011ff */
[----:B--2---:R-:W-:Y:S05]  /*9880*/  @!P0 NANOSLEEP.SYNCS 0x989680 ;  /* 0x009896800000895d */ /* 0x004fea0003900000 */
[----:B------:R-:W2:Y:S02]  /*9890*/  @!P0 SYNCS.PHASECHK.TRANS64 P0, [R2+URZ+0xa0], R3 ;  /* 0x0000a003020085a7 */ /* 0x000ea400080010ff */
[----:B--2---:R-:W-:Y:S05]  /*98a0*/  @!P0 BRA `(.L_x_39) ;  /* 0xfffffffc00f08947 */ /* 0x004fea000383ffff */
[----:B------:R-:W-:Y:S05]  /*98b0*/  BRA `(.L_x_153) ;  /* 0xffffff8400e87947 */ /* 0x000fea000383ffff */
.L_x_43:
[----:B---3--:R-:W-:-:S07]  /*98c0*/  MOV R0, UR4 ;  /* 0x0000000400007c02 */ /* 0x008fce0008000f00 */
.L_x_154:
[----:B-1----:R1:W2:Y:S02]  /*98d0*/  SYNCS.PHASECHK.TRANS64.TRYWAIT P0, [R0+URZ], R2 ;  /* 0x00000002000075a7 */ /* 0x0022a400080011ff */
[----:B--2---:R-:W-:Y:S05]  /*98e0*/  @!P0 NANOSLEEP.SYNCS 0x989680 ;  /* 0x009896800000895d */ /* 0x004fea0003900000 */
[----:B------:R-:W2:Y:S02]  /*98f0*/  @!P0 SYNCS.PHASECHK.TRANS64 P0, [R0+URZ], R2 ;  /* 0x00000002000085a7 */ /* 0x000ea400080010ff */
[----:B--2---:R-:W-:Y:S05]  /*9900*/  @!P0 BRA `(.L_x_154) ;  /* 0xfffffffc00f08947 */ /* 0x004fea000383ffff */
[----:B------:R-:W-:Y:S05]  /*9910*/  BRA `(.L_x_155) ;  /* 0xffffff8c00587947 */ /* 0x000fea000383ffff */
.L_x_44:
[----:B---3--:R-:W-:-:S07]  /*9920*/  MOV R0, UR4 ;  /* 0x0000000400007c02 */ /* 0x008fce0008000f00 */
.L_x_156:
[----:B-1----:R1:W2:Y:S02]  /*9930*/  SYNCS.PHASECHK.TRANS64.TRYWAIT P0, [R0+URZ], R3 ;  /* 0x00000003000075a7 */ /* 0x0022a400080011ff */
[----:B--2---:R-:W-:Y:S05]  /*9940*/  @!P0 NANOSLEEP.SYNCS 0x989680 ;  /* 0x009896800000895d */ /* 0x004fea0003900000 */
[----:B------:R-:W2:Y:S02]  /*9950*/  @!P0 SYNCS.PHASECHK.TRANS64 P0, [R0+URZ], R3 ;  /* 0x00000003000085a7 */ /* 0x000ea400080010ff */
[----:B--2---:R-:W-:Y:S05]  /*9960*/  @!P0 BRA `(.L_x_156) ;  /* 0xfffffffc00f08947 */ /* 0x004fea000383ffff */
[----:B------:R-:W-:Y:S05]  /*9970*/  BRA `(.L_x_157) ;  /* 0xffffff8c00647947 */ /* 0x000fea000383ffff */
.L_x_45:
[----:B---3--:R-:W-:-:S07]  /*9980*/  MOV R0, UR4 ;  /* 0x0000000400007c02 */ /* 0x008fce0008000f00 */
.L_x_158:
[----:B-1----:R1:W2:Y:S02]  /*9990*/  SYNCS.PHASECHK.TRANS64.TRYWAIT P0, [R0+URZ], R3 ;  /* 0x00000003000075a7 */ /* 0x0022a400080011ff */
[----:B--2---:R-:W-:Y:S05]  /*99a0*/  @!P0 NANOSLEEP.SYNCS 0x989680 ;  /* 0x009896800000895d */ /* 0x004fea0003900000 */
[----:B------:R-:W2:Y:S02]  /*99b0*/  @!P0 SYNCS.PHASECHK.TRANS64 P0, [R0+URZ], R3 ;  /* 0x00000003000085a7 */ /* 0x000ea400080010ff */
[----:B--2---:R-:W-:Y:S05]  /*99c0*/  @!P0 BRA `(.L_x_158) ;  /* 0xfffffffc00f08947 */ /* 0x004fea000383ffff */
[----:B------:R-:W-:Y:S05]  /*99d0*/  BRA `(.L_x_159) ;  /* 0xffffff8c00707947 */ /* 0x000fea000383ffff */
.L_x_46:
[----:B---3--:R-:W-:-:S07]  /*99e0*/  MOV R0, UR4 ;  /* 0x0000000400007c02 */ /* 0x008fce0008000f00 */
.L_x_160:
[----:B-1----:R1:W2:Y:S02]  /*99f0*/  SYNCS.PHASECHK.TRANS64.TRYWAIT P0, [R0+URZ], R3 ;  /* 0x00000003000075a7 */ /* 0x0022a400080011ff */
[----:B--2---:R-:W-:Y:S05]  /*9a00*/  @!P0 NANOSLEEP.SYNCS 0x989680 ;  /* 0x009896800000895d */ /* 0x004fea0003900000 */
[----:B------:R-:W2:Y:S02]  /*9a10*/  @!P0 SYNCS.PHASECHK.TRANS64 P0, [R0+URZ], R3 ;  /* 0x00000003000085a7 */ /* 0x000ea400080010ff */
[----:B--2---:R-:W-:Y:S05]  /*9a20*/  @!P0 BRA `(.L_x_160) ;  /* 0xfffffffc00f08947 */ /* 0x004fea000383ffff */
[----:B------:R-:W-:Y:S05]  /*9a30*/  BRA `(.L_x_161) ;  /* 0xffffff8c007c7947 */ /* 0x000fea000383ffff */
.L_x_49:
[----:B-1----:R1:W2:Y:S02]  /*9a40*/  SYNCS.PHASECHK.TRANS64.TRYWAIT P0, [R0+URZ+0x100], R4 ;  /* 0x00010004000075a7 */ /* 0x0022a400080011ff */
[----:B--2---:R-:W-:Y:S05]  /*9a50*/  @!P0 NANOSLEEP.SYNCS 0x989680 ;  /* 0x009896800000895d */ /* 0x004fea0003900000 */
[----:B------:R-:W2:Y:S02]  /*9a60*/  @!P0 SYNCS.PHASECHK.TRANS64 P0, [R0+URZ+0x100], R4 ;  /* 0x00010004000085a7 */ /* 0x000ea400080010ff */
[----:B--2---:R-:W-:Y:S05]  /*9a70*/  @!P0 BRA `(.L_x_49) ;  /* 0xfffffffc00f08947 */ /* 0x004fea000383ffff */
[----:B------:R-:W-:Y:S05]  /*9a80*/  BRA `(.L_x_162) ;  /* 0xffffff8c00dc7947 */ /* 0x000fea000383ffff */
.L_x_50:
[----:B------:R-:W-:-:S07]  /*9a90*/  MOV R0, UR5 ;  /* 0x0000000500007c02 */ /* 0x000fce0008000f00 */
.L_x_163:
[----:B-1----:R1:W2:Y:S02]  /*9aa0*/  SYNCS.PHASECHK.TRANS64.TRYWAIT P0, [R0+URZ+0xb0], R5 ;  /* 0x0000b005000075a7 */ /* 0x0022a400080011ff */
[----:B--2---:R-:W-:Y:S05]  /*9ab0*/  @!P0 NANOSLEEP.SYNCS 0x989680 ;  /* 0x009896800000895d */ /* 0x004fea0003900000 */
[----:B------:R-:W2:Y:S02]  /*9ac0*/  @!P0 SYNCS.PHASECHK.TRANS64 P0, [R0+URZ+0xb0], R5 ;  /* 0x0000b005000085a7 */ /* 0x000ea400080010ff */
[----:B--2---:R-:W-:Y:S05]  /*9ad0*/  @!P0 BRA `(.L_x_163) ;  /* 0xfffffffc00f08947 */ /* 0x004fea000383ffff */
[----:B------:R-:W-:Y:S05]  /*9ae0*/  BRA `(.L_x_164) ;  /* 0xffffff8c00ec7947 */ /* 0x000fea000383ffff */
.L_x_51:
[----:B-1----:R1:W2:Y:S02]  /*9af0*/  SYNCS.PHASECHK.TRANS64.TRYWAIT P1, [R0+URZ+0xa0], R4 ;  /* 0x0000a004000075a7 */ /* 0x0022a400080211ff */
[----:B--2---:R-:W-:Y:S05]  /*9b00*/  @!P1 NANOSLEEP.SYNCS 0x989680 ;  /* 0x009896800000995d */ /* 0x004fea0003900000 */
[----:B------:R-:W2:Y:S02]  /*9b10*/  @!P1 SYNCS.PHASECHK.TRANS64 P1, [R0+URZ+0xa0], R4 ;  /* 0x0000a004000095a7 */ /* 0x000ea400080210ff */
[----:B--2---:R-:W-:Y:S05]  /*9b20*/  @!P1 BRA `(.L_x_51) ;  /* 0xfffffffc00f09947 */ /* 0x004fea000383ffff */
[----:B------:R-:W-:Y:S05]  /*9b30*/  BRA `(.L_x_165) ;  /* 0xffffff90001c7947 */ /* 0x000fea000383ffff */
.L_x_54:
[----:B------:R-:W-:-:S07]  /*9b40*/  MOV R0, UR5 ;  /* 0x0000000500007c02 */ /* 0x000fce0008000f00 */
.L_x_166:
[----:B-1----:R1:W2:Y:S02]  /*9b50*/  SYNCS.PHASECHK.TRANS64.TRYWAIT P0, [R0+URZ+0xb0], R2 ;  /* 0x0000b002000075a7 */ /* 0x0022a400080011ff */
[----:B--2---:R-:W-:Y:S05]  /*9b60*/  @!P0 NANOSLEEP.SYNCS 0x989680 ;  /* 0x009896800000895d */ /* 0x004fea0003900000 */
[----:B------:R-:W2:Y:S02]  /*9b70*/  @!P0 SYNCS.PHASECHK.TRANS64 P0, [R0+URZ+0xb0], R2 ;  /* 0x0000b002000085a7 */ /* 0x000ea400080010ff */
[----:B--2---:R-:W-:Y:S05]  /*9b80*/  @!P0 BRA `(.L_x_166) ;  /* 0xfffffffc00f08947 */ /* 0x004fea000383ffff */
[----:B------:R-:W-:Y:S05]  /*9b90*/  BRA `(.L_x_53) ;  /* 0xffffff9000707947 */ /* 0x000fea000383ffff */
.L_x_63:
[----:B-1----:R-:W-:-:S04]  /*9ba0*/  MOV R4, UR6 ;  /* 0x0000000600047c02 */ /* 0x002fc80008000f00 */
[----:B------:R1:W2:Y:S03]  /*9bb0*/  SYNCS.PHASECHK.TRANS64.TRYWAIT P0, [R4+URZ+0x8], R5 ;  /* 0x00000805040075a7 */ /* 0x0002a600080011ff */
[----:B--2---:R-:W-:Y:S05]  /*9bc0*/  @!P0 NANOSLEEP.SYNCS 0x989680 ;  /* 0x009896800000895d */ /* 0x004fea0003900000 */
[----:B------:R-:W2:Y:S02]  /*9bd0*/  @!P0 SYNCS.PHASECHK.TRANS64 P0, [R4+URZ+0x8], R5 ;  /* 0x00000805040085a7 */ /* 0x000ea400080010ff */
[----:B--2---:R-:W-:Y:S05]  /*9be0*/  @!P0 BRA `(.L_x_63) ;  /* 0xfffffffc00ec8947 */ /* 0x004fea000383ffff */
[----:B------:R-:W-:Y:S05]  /*9bf0*/  BRA `(.L_x_62) ;  /* 0xffffff9400247947 */ /* 0x000fea000383ffff */
.L_x_65:
[----:B------:R-:W-:Y:S01]  /*9c00*/  BSSY B0, `(.L_x_167) ;  /* 0x0000006000007945 */ /* 0x000fe20003800000 */
[----:B------:R-:W-:-:S07]  /*9c10*/  MOV R15, 0xffffffff ;  /* 0xffffffff000f7802 */ /* 0x000fce0000000f00 */
[----:B-1---5:R-:W-:Y:S05]  /*9c20*/  WARPSYNC.COLLECTIVE R15, `(.L_x_168) ;  /* 0x000000000f0c7348 */ /* 0x022fea0003c00000 */
[----:B------:R-:W-:Y:S02]  /*9c30*/  ELECT P6, UR79, PT ;  /* 0x00000000004f782f */ /* 0x000fe400038c0000 */
[----:B------:R-:W-:Y:S01]  /*9c40*/  MOV R14, UR79 ;  /* 0x0000004f000e7c02 */ /* 0x000fe20008000f00 */
[----:B-1---5:R-:W-:Y:S10]  /*9c50*/  ENDCOLLECTIVE ;  /* 0x000000000000791b */ /* 0x022ff40003800000 */
.L_x_168:
[----:B------:R-:W-:Y:S05]  /*9c60*/  BSYNC B0 ;  /* 0x0000000000007941 */ /* 0x000fea0003800000 */
.L_x_167:
[----:B------:R-:W-:Y:S05]  /*9c70*/  BRA `(.L_x_169) ;  /* 0xffffff9400547947 */ /* 0x000fea000383ffff */
.L_x_67:
[----:B-1----:R-:W-:-:S04]  /*9c80*/  MOV R2, UR6 ;  /* 0x0000000600027c02 */ /* 0x002fc80008000f00 */
[----:B------:R1:W2:Y:S03]  /*9c90*/  SYNCS.PHASECHK.TRANS64.TRYWAIT P0, [R2+URZ+0x8], R3 ;  /* 0x00000803020075a7 */ /* 0x0002a600080011ff */
[----:B--2---:R-:W-:Y:S05]  /*9ca0*/  @!P0 NANOSLEEP.SYNCS 0x989680 ;  /* 0x009896800000895d */ /* 0x004fea0003900000 */
[----:B------:R-:W2:Y:S02]  /*9cb0*/  @!P0 SYNCS.PHASECHK.TRANS64 P0, [R2+URZ+0x8], R3 ;  /* 0x00000803020085a7 */ /* 0x000ea400080010ff */
[----:B--2---:R-:W-:Y:S05]  /*9cc0*/  @!P0 BRA `(.L_x_67) ;  /* 0xfffffffc00ec8947 */ /* 0x004fea000383ffff */
[----:B------:R-:W-:Y:S05]  /*9cd0*/  BRA `(.L_x_66) ;  /* 0xffffff9400587947 */ /* 0x000fea000383ffff */
.L_x_68:
[----:B-1----:R1:W2:Y:S02]  /*9ce0*/  SYNCS.PHASECHK.TRANS64.TRYWAIT P0, [R0+URZ+0xa0], R4 ;  /* 0x0000a004000075a7 */ /* 0x0022a400080011ff */
[----:B--2---:R-:W-:Y:S05]  /*9cf0*/  @!P0 NANOSLEEP.SYNCS 0x989680 ;  /* 0x009896800000895d */ /* 0x004fea0003900000 */
[----:B------:R-:W2:Y:S02]  /*9d00*/  @!P0 SYNCS.PHASECHK.TRANS64 P0, [R0+URZ+0xa0], R4 ;  /* 0x0000a004000085a7 */ /* 0x000ea400080010ff */
[----:B--2---:R-:W-:Y:S05]  /*9d10*/  @!P0 BRA `(.L_x_68) ;  /* 0xfffffffc00f08947 */ /* 0x004fea000383ffff */
[----:B------:R-:W-:Y:S05]  /*9d20*/  BRA `(.L_x_170) ;  /* 0xffffff9800347947 */ /* 0x000fea000383ffff */
.L_x_70:
[----:B------:R-:W-:-:S07]  /*9d30*/  MOV R0, UR10 ;  /* 0x0000000a00007c02 */ /* 0x000fce0008000f00 */
.L_x_171:
[----:B-1----:R1:W2:Y:S02]  /*9d40*/  SYNCS.PHASECHK.TRANS64.TRYWAIT P0, [R0+URZ+0xe0], R4 ;  /* 0x0000e004000075a7 */ /* 0x0022a400080011ff */
[----:B--2---:R-:W-:Y:S05]  /*9d50*/  @!P0 NANOSLEEP.SYNCS 0x989680 ;  /* 0x009896800000895d */ /* 0x004fea0003900000 */
[----:B------:R-:W2:Y:S02]  /*9d60*/  @!P0 SYNCS.PHASECHK.TRANS64 P0, [R0+URZ+0xe0], R4 ;  /* 0x0000e004000085a7 */ /* 0x000ea400080010ff */
[----:B--2---:R-:W-:Y:S05]  /*9d70*/  @!P0 BRA `(.L_x_171) ;  /* 0xfffffffc00f08947 */ /* 0x004fea000383ffff */
[----:B------:R-:W-:Y:S05]  /*9d80*/  BRA `(.L_x_172) ;  /* 0xffffff9800807947 */ /* 0x000fea000383ffff */
.L_x_73:
[----:B------:R-:W-:Y:S07]  /*9d90*/  MOV R0, UR9 ;  /* 0x0000000900007c02 */ /* 0x000fee0008000f00 */
.L_x_173:
[----:B-1----:R1:W2:Y:S02]  /*9da0*/  SYNCS.PHASECHK.TRANS64.TRYWAIT P0, [R0+URZ], R4 ;  /* 0x00000004000075a7 */ /* 0x0022a400080011ff */
[----:B--2---:R-:W-:Y:S05]  /*9db0*/  @!P0 NANOSLEEP.SYNCS 0x989680 ;  /* 0x009896800000895d */ /* 0x004fea0003900000 */
[----:B------:R-:W2:Y:S02]  /*9dc0*/  @!P0 SYNCS.PHASECHK.TRANS64 P0, [R0+URZ], R4 ;  /* 0x00000004000085a7 */ /* 0x000ea400080010ff */
[----:B--2---:R-:W-:Y:S05]  /*9dd0*/  @!P0 BRA `(.L_x_173) ;  /* 0xfffffffc00f08947 */ /* 0x004fea000383ffff */
[----:B------:R-:W-:Y:S05]  /*9de0*/  BRA `(.L_x_72) ;  /* 0xffffff9800947947 */ /* 0x000fea000383ffff */
.L_x_77:
[----:B-1----:R-:W-:-:S07]  /*9df0*/  MOV R0, UR7 ;  /* 0x0000000700007c02 */ /* 0x002fce0008000f00 */
.L_x_174:
[----:B-1----:R1:W2:Y:S02]  /*9e00*/  SYNCS.PHASECHK.TRANS64.TRYWAIT P0, [R0+URZ], R2 ;  /* 0x00000002000075a7 */ /* 0x0022a400080011ff */
[----:B--2---:R-:W-:Y:S05]  /*9e10*/  @!P0 NANOSLEEP.SYNCS 0x989680 ;  /* 0x009896800000895d */ /* 0x004fea0003900000 */
[----:B------:R-:W2:Y:S02]  /*9e20*/  @!P0 SYNCS.PHASECHK.TRANS64 P0, [R0+URZ], R2 ;  /* 0x00000002000085a7 */ /* 0x000ea400080010ff */
[----:B--2---:R-:W-:Y:S05]  /*9e30*/  @!P0 BRA `(.L_x_174) ;  /* 0xfffffffc00f08947 */ /* 0x004fea000383ffff */
[----:B------:R-:W-:Y:S05]  /*9e40*/  BRA `(.L_x_175) ;  /* 0xffffff9c00607947 */ /* 0x000fea000383ffff */
.L_x_78:
[----:B------:R-:W-:-:S07]  /*9e50*/  MOV R0, UR7 ;  /* 0x0000000700007c02 */ /* 0x000fce0008000f00 */
.L_x_176:
[----:B-1----:R1:W2:Y:S02]  /*9e60*/  SYNCS.PHASECHK.TRANS64.TRYWAIT P0, [R0+URZ], R3 ;  /* 0x00000003000075a7 */ /* 0x0022a400080011ff */
[----:B--2---:R-:W-:Y:S05]  /*9e70*/  @!P0 NANOSLEEP.SYNCS 0x989680 ;  /* 0x009896800000895d */ /* 0x004fea0003900000 */
[----:B------:R-:W2:Y:S02]  /*9e80*/  @!P0 SYNCS.PHASECHK.TRANS64 P0, [R0+URZ], R3 ;  /* 0x00000003000085a7 */ /* 0x000ea400080010ff */
[----:B--2---:R-:W-:Y:S05]  /*9e90*/  @!P0 BRA `(.L_x_176) ;  /* 0xfffffffc00f08947 */ /* 0x004fea000383ffff */
[----:B------:R-:W-:Y:S05]  /*9ea0*/  BRA `(.L_x_177) ;  /* 0xffffff9c006c7947 */ /* 0x000fea000383ffff */
.L_x_79:
[----:B------:R-:W-:-:S07]  /*9eb0*/  MOV R0, UR7 ;  /* 0x0000000700007c02 */ /* 0x000fce0008000f00 */
.L_x_178:
[----:B-1----:R1:W2:Y:S02]  /*9ec0*/  SYNCS.PHASECHK.TRANS64.TRYWAIT P0, [R0+URZ], R3 ;  /* 0x00000003000075a7 */ /* 0x0022a400080011ff */
[----:B--2---:R-:W-:Y:S05]  /*9ed0*/  @!P0 NANOSLEEP.SYNCS 0x989680 ;  /* 0x009896800000895d */ /* 0x004fea0003900000 */
[----:B------:R-:W2:Y:S02]  /*9ee0*/  @!P0 SYNCS.PHASECHK.TRANS64 P0, [R0+URZ], R3 ;  /* 0x00000003000085a7 */ /* 0x000ea400080010ff */
[----:B--2---:R-:W-:Y:S05]  /*9ef0*/  @!P0 BRA `(.L_x_178) ;  /* 0xfffffffc00f08947 */ /* 0x004fea000383ffff */
[----:B------:R-:W-:Y:S05]  /*9f00*/  BRA `(.L_x_179) ;  /* 0xffffff9c00787947 */ /* 0x000fea000383ffff */
.L_x_82:
[----:B------:R-:W-:-:S07]  /*9f10*/  MOV R0, UR8 ;  /* 0x0000000800007c02 */ /* 0x000fce0008000f00 */
.L_x_180:
[----:B-1----:R1:W2:Y:S02]  /*9f20*/  SYNCS.PHASECHK.TRANS64.TRYWAIT P1, [R0+URZ+0x120], R2 ;  /* 0x00012002000075a7 */ /* 0x0022a400080211ff */
[----:B--2---:R-:W-:Y:S05]  /*9f30*/  @!P1 NANOSLEEP.SYNCS 0x989680 ;  /* 0x009896800000995d */ /* 0x004fea0003900000 */
[----:B------:R-:W2:Y:S02]  /*9f40*/  @!P1 SYNCS.PHASECHK.TRANS64 P1, [R0+URZ+0x120], R2 ;  /* 0x00012002000095a7 */ /* 0x000ea400080210ff */
[----:B--2---:R-:W-:Y:S05]  /*9f50*/  @!P1 BRA `(.L_x_180) ;  /* 0xfffffffc00f09947 */ /* 0x004fea000383ffff */
[----:B------:R-:W-:Y:S05]  /*9f60*/  BRA `(.L_x_181) ;  /* 0xffffff9c00c47947 */ /* 0x000fea000383ffff */
.L_x_87:
[----:B--2---:R2:W4:Y:S02]  /*9f70*/  SYNCS.PHASECHK.TRANS64.TRYWAIT P0, [R0+URZ+0xa0], R2 ;  /* 0x0000a002000075a7 */ /* 0x00452400080011ff */
[----:B----4-:R-:W-:Y:S05]  /*9f80*/  @!P0 NANOSLEEP.SYNCS 0x989680 ;  /* 0x009896800000895d */ /* 0x010fea0003900000 */
[----:B------:R-:W4:Y:S02]  /*9f90*/  @!P0 SYNCS.PHASECHK.TRANS64 P0, [R0+URZ+0xa0], R2 ;  /* 0x0000a002000085a7 */ /* 0x000f2400080010ff */
[----:B----4-:R-:W-:Y:S05]  /*9fa0*/  @!P0 BRA `(.L_x_87) ;  /* 0xfffffffc00f08947 */ /* 0x010fea000383ffff */
[----:B------:R-:W-:Y:S05]  /*9fb0*/  BRA `(.L_x_182) ;  /* 0xffffffa000d87947 */ /* 0x000fea000383ffff */
.L_x_90:
[----:B------:R-:W-:Y:S07]  /*9fc0*/  MOV R0, UR7 ;  /* 0x0000000700007c02 */ /* 0x000fee0008000f00 */
.L_x_183:
[----:B--2---:R2:W4:Y:S02]  /*9fd0*/  SYNCS.PHASECHK.TRANS64.TRYWAIT P0, [R0+URZ+0x98], R2 ;  /* 0x00009802000075a7 */ /* 0x00452400080011ff */
[----:B----4-:R-:W-:Y:S05]  /*9fe0*/  @!P0 NANOSLEEP.SYNCS 0x989680 ;  /* 0x009896800000895d */ /* 0x010fea0003900000 */
[----:B------:R-:W4:Y:S02]  /*9ff0*/  @!P0 SYNCS.PHASECHK.TRANS64 P0, [R0+URZ+0x98], R2 ;  /* 0x00009802000085a7 */ /* 0x000f2400080010ff */
[----:B----4-:R-:W-:Y:S05]  /*a000*/  @!P0 BRA `(.L_x_183) ;  /* 0xfffffffc00f08947 */ /* 0x010fea000383ffff */
[----:B------:R-:W-:Y:S05]  /*a010*/  BRA `(.L_x_89) ;  /* 0xffffffa400b87947 */ /* 0x000fea000383ffff */
.L_x_93:
[----:B------:R-:W-:Y:S07]  /*a020*/  MOV R0, UR7 ;  /* 0x0000000700007c02 */ /* 0x000fee0008000f00 */
.L_x_184:
[----:B-1----:R1:W2:Y:S02]  /*a030*/  SYNCS.PHASECHK.TRANS64.TRYWAIT P0, [R0+URZ+0x70], R14 ;  /* 0x0000700e000075a7 */ /* 0x0022a400080011ff */
[----:B--2---:R-:W-:Y:S05]  /*a040*/  @!P0 NANOSLEEP.SYNCS 0x989680 ;  /* 0x009896800000895d */ /* 0x004fea0003900000 */
[----:B------:R-:W2:Y:S02]  /*a050*/  @!P0 SYNCS.PHASECHK.TRANS64 P0, [R0+URZ+0x70], R14 ;  /* 0x0000700e000085a7 */ /* 0x000ea400080010ff */
[----:B--2---:R-:W-:Y:S05]  /*a060*/  @!P0 BRA `(.L_x_184) ;  /* 0xfffffffc00f08947 */ /* 0x004fea000383ffff */
[----:B------:R-:W-:Y:S05]  /*a070*/  BRA `(.L_x_185) ;  /* 0xffffffa800307947 */ /* 0x000fea000383ffff */
.L_x_94:
[----:B------:R-:W-:Y:S07]  /*a080*/  MOV R0, UR7 ;  /* 0x0000000700007c02 */ /* 0x000fee0008000f00 */
.L_x_186:
[----:B-1----:R1:W2:Y:S02]  /*a090*/  SYNCS.PHASECHK.TRANS64.TRYWAIT P0, [R0+URZ+0x78], R14 ;  /* 0x0000780e000075a7 */ /* 0x0022a400080011ff */
[----:B--2---:R-:W-:Y:S05]  /*a0a0*/  @!P0 NANOSLEEP.SYNCS 0x989680 ;  /* 0x009896800000895d */ /* 0x004fea0003900000 */
[----:B------:R-:W2:Y:S02]  /*a0b0*/  @!P0 SYNCS.PHASECHK.TRANS64 P0, [R0+URZ+0x78], R14 ;  /* 0x0000780e000085a7 */ /* 0x000ea400080010ff */
[----:B--2---:R-:W-:Y:S05]  /*a0c0*/  @!P0 BRA `(.L_x_186) ;  /* 0xfffffffc00f08947 */ /* 0x004fea000383ffff */
[----:B------:R-:W-:Y:S05]  /*a0d0*/  BRA `(.L_x_187) ;  /* 0xffffffa800887947 */ /* 0x000fea000383ffff */
.L_x_95:
[----:B------:R-:W-:Y:S07]  /*a0e0*/  MOV R0, UR7 ;  /* 0x0000000700007c02 */ /* 0x000fee0008000f00 */
.L_x_188:
[----:B-1----:R1:W2:Y:S02]  /*a0f0*/  SYNCS.PHASECHK.TRANS64.TRYWAIT P0, [R0+URZ+0x80], R14 ;  /* 0x0000800e000075a7 */ /* 0x0022a400080011ff */
[----:B--2---:R-:W-:Y:S05]  /*a100*/  @!P0 NANOSLEEP.SYNCS 0x989680 ;  /* 0x009896800000895d */ /* 0x004fea0003900000 */
[----:B------:R-:W2:Y:S02]  /*a110*/  @!P0 SYNCS.PHASECHK.TRANS64 P0, [R0+URZ+0x80], R14 ;  /* 0x0000800e000085a7 */ /* 0x000ea400080010ff */
[----:B--2---:R-:W-:Y:S05]  /*a120*/  @!P0 BRA `(.L_x_188) ;  /* 0xfffffffc00f08947 */ /* 0x004fea000383ffff */
[----:B------:R-:W-:Y:S05]  /*a130*/  BRA `(.L_x_189) ;  /* 0xffffffa800e47947 */ /* 0x000fea000383ffff */
.L_x_96:
[----:B------:R-:W-:Y:S07]  /*a140*/  MOV R0, UR7 ;  /* 0x0000000700007c02 */ /* 0x000fee0008000f00 */
.L_x_190:
[----:B-1----:R1:W2:Y:S02]  /*a150*/  SYNCS.PHASECHK.TRANS64.TRYWAIT P0, [R0+URZ+0x88], R14 ;  /* 0x0000880e000075a7 */ /* 0x0022a400080011ff */
[----:B--2---:R-:W-:Y:S05]  /*a160*/  @!P0 NANOSLEEP.SYNCS 0x989680 ;  /* 0x009896800000895d */ /* 0x004fea0003900000 */
[----:B------:R-:W2:Y:S02]  /*a170*/  @!P0 SYNCS.PHASECHK.TRANS64 P0, [R0+URZ+0x88], R14 ;  /* 0x0000880e000085a7 */ /* 0x000ea400080010ff */
[----:B--2---:R-:W-:Y:S05]  /*a180*/  @!P0 BRA `(.L_x_190) ;  /* 0xfffffffc00f08947 */ /* 0x004fea000383ffff */
[----:B------:R-:W-:Y:S05]  /*a190*/  BRA `(.L_x_191) ;  /* 0xffffffac00847947 */ /* 0x000fea000383ffff */
.L_x_98:
[----:B------:R-:W-:-:S07]  /*a1a0*/  MOV R0, UR7 ;  /* 0x0000000700007c02 */ /* 0x000fce0008000f00 */
.L_x_192:
[----:B-1----:R1:W4:Y:S02]  /*a1b0*/  SYNCS.PHASECHK.TRANS64.TRYWAIT P0, [R0+URZ+0x70], R2 ;  /* 0x00007002000075a7 */ /* 0x00232400080011ff */
[----:B----4-:R-:W-:Y:S05]  /*a1c0*/  @!P0 NANOSLEEP.SYNCS 0x989680 ;  /* 0x009896800000895d */ /* 0x010fea0003900000 */
[----:B------:R-:W4:Y:S02]  /*a1d0*/  @!P0 SYNCS.PHASECHK.TRANS64 P0, [R0+URZ+0x70], R2 ;  /* 0x00007002000085a7 */ /* 0x000f2400080010ff */
[----:B----4-:R-:W-:Y:S05]  /*a1e0*/  @!P0 BRA `(.L_x_192) ;  /* 0xfffffffc00f08947 */ /* 0x010fea000383ffff */
[----:B------:R-:W-:Y:S05]  /*a1f0*/  BRA `(.L_x_193) ;  /* 0xffffffb0000c7947 */ /* 0x000fea000383ffff */
.L_x_99:
[----:B-1----:R-:W-:-:S07]  /*a200*/  MOV R0, UR7 ;  /* 0x0000000700007c02 */ /* 0x002fce0008000f00 */
.L_x_194:
[----:B-1----:R1:W4:Y:S02]  /*a210*/  SYNCS.PHASECHK.TRANS64.TRYWAIT P0, [R0+URZ+0x78], R2 ;  /* 0x00007802000075a7 */ /* 0x00232400080011ff */
[----:B----4-:R-:W-:Y:S05]  /*a220*/  @!P0 NANOSLEEP.SYNCS 0x989680 ;  /* 0x009896800000895d */ /* 0x010fea0003900000 */
[----:B------:R-:W4:Y:S02]  /*a230*/  @!P0 SYNCS.PHASECHK.TRANS64 P0, [R0+URZ+0x78], R2 ;  /* 0x00007802000085a7 */ /* 0x000f2400080010ff */
[----:B----4-:R-:W-:Y:S05]  /*a240*/  @!P0 BRA `(.L_x_194) ;  /* 0xfffffffc00f08947 */ /* 0x010fea000383ffff */
[----:B------:R-:W-:Y:S05]  /*a250*/  BRA `(.L_x_195) ;  /* 0xffffffac00fc7947 */ /* 0x000fea000383ffff */
.L_x_100:
[----:B-1----:R-:W-:-:S07]  /*a260*/  MOV R0, UR7 ;  /* 0x0000000700007c02 */ /* 0x002fce0008000f00 */
.L_x_196:
[----:B-1----:R1:W4:Y:S02]  /*a270*/  SYNCS.PHASECHK.TRANS64.TRYWAIT P0, [R0+URZ+0x80], R2 ;  /* 0x00008002000075a7 */ /* 0x00232400080011ff */
[----:B----4-:R-:W-:Y:S05]  /*a280*/  @!P0 NANOSLEEP.SYNCS 0x989680 ;  /* 0x009896800000895d */ /* 0x010fea0003900000 */
[----:B------:R-:W4:Y:S02]  /*a290*/  @!P0 SYNCS.PHASECHK.TRANS64 P0, [R0+URZ+0x80], R2 ;  /* 0x00008002000085a7 */ /* 0x000f2400080010ff */
[----:B----4-:R-:W-:Y:S05]  /*a2a0*/  @!P0 BRA `(.L_x_196) ;  /* 0xfffffffc00f08947 */ /* 0x010fea000383ffff */
[----:B------:R-:W-:Y:S05]  /*a2b0*/  BRA `(.L_x_197) ;  /* 0xffffffac00ec7947 */ /* 0x000fea000383ffff */
.L_x_102:
[----:B--2---:R2:W3:Y:S02]  /*a2c0*/  SYNCS.PHASECHK.TRANS64.TRYWAIT P0, [R0+URZ+0xa0], R2 ;  /* 0x0000a002000075a7 */ /* 0x0044e400080011ff */
[----:B---3--:R-:W-:Y:S05]  /*a2d0*/  @!P0 NANOSLEEP.SYNCS 0x989680 ;  /* 0x009896800000895d */ /* 0x008fea0003900000 */
[----:B------:R-:W3:Y:S02]  /*a2e0*/  @!P0 SYNCS.PHASECHK.TRANS64 P0, [R0+URZ+0xa0], R2 ;  /* 0x0000a002000085a7 */ /* 0x000ee400080010ff */
[----:B---3--:R-:W-:Y:S05]  /*a2f0*/  @!P0 BRA `(.L_x_102) ;  /* 0xfffffffc00f08947 */ /* 0x008fea000383ffff */
[----:B------:R-:W-:Y:S05]  /*a300*/  BRA `(.L_x_198) ;  /* 0xffffffb000c87947 */ /* 0x000fea000383ffff */
.L_x_113:
[----:B-1----:R-:W-:Y:S04]  /*a310*/  MOV R2, UR48 ;  /* 0x0000003000027c02 */ /* 0x002fe80008000f00 */
[----:B------:R1:W3:Y:S03]  /*a320*/  SYNCS.PHASECHK.TRANS64.TRYWAIT P1, [R2+URZ+0x50], R3 ;  /* 0x00005003020075a7 */ /* 0x0002e600080211ff */
[----:B---3--:R-:W-:Y:S05]  /*a330*/  @!P1 NANOSLEEP.SYNCS 0x989680 ;  /* 0x009896800000995d */ /* 0x008fea0003900000 */
[----:B------:R-:W3:Y:S02]  /*a340*/  @!P1 SYNCS.PHASECHK.TRANS64 P1, [R2+URZ+0x50], R3 ;  /* 0x00005003020095a7 */ /* 0x000ee400080210ff */
[----:B---3--:R-:W-:Y:S05]  /*a350*/  @!P1 BRA `(.L_x_113) ;  /* 0xfffffffc00ec9947 */ /* 0x008fea000383ffff */
[----:B------:R-:W-:Y:S05]  /*a360*/  BRA `(.L_x_112) ;  /* 0xffffffbc00d47947 */ /* 0x000fea000383ffff */
.L_x_115:
[----:B-1----:R1:W4:Y:S02]  /*a370*/  SYNCS.PHASECHK.TRANS64.TRYWAIT P0, [R112+URZ+0xc0], R0 ;  /* 0x0000c000700075a7 */ /* 0x00232400080011ff */
[----:B----4-:R-:W-:Y:S05]  /*a380*/  @!P0 NANOSLEEP.SYNCS 0x989680 ;  /* 0x009896800000895d */ /* 0x010fea0003900000 */
[----:B------:R-:W4:Y:S02]  /*a390*/  @!P0 SYNCS.PHASECHK.TRANS64 P0, [R112+URZ+0xc0], R0 ;  /* 0x0000c000700085a7 */ /* 0x000f2400080010ff */
[----:B----4-:R-:W-:Y:S05]  /*a3a0*/  @!P0 BRA `(.L_x_115) ;  /* 0xfffffffc00f08947 */ /* 0x010fea000383ffff */
[----:B------:R-:W-:Y:S05]  /*a3b0*/  BRA `(.L_x_114) ;  /* 0xffffffbc00fc7947 */ /* 0x000fea000383ffff */
.L_x_124:
[----:B--2---:R2:W4:Y:S02]  /*a3c0*/  SYNCS.PHASECHK.TRANS64.TRYWAIT P0, [R2+URZ+0x50], R0 ;  /* 0x00005000020075a7 */ /* 0x00452400080011ff */
[----:B----4-:R-:W-:Y:S05]  /*a3d0*/  @!P0 NANOSLEEP.SYNCS 0x989680 ;  /* 0x009896800000895d */ /* 0x010fea0003900000 */
[----:B------:R-:W4:Y:S02]  /*a3e0*/  @!P0 SYNCS.PHASECHK.TRANS64 P0, [R2+URZ+0x50], R0 ;  /* 0x00005000020085a7 */ /* 0x000f2400080010ff */
[----:B----4-:R-:W-:Y:S05]  /*a3f0*/  @!P0 BRA `(.L_x_124) ;  /* 0xfffffffc00f08947 */ /* 0x010fea000383ffff */
[----:B------:R-:W-:Y:S05]  /*a400*/  BRA `(.L_x_123) ;  /* 0xffffffc800e87947 */ /* 0x000fea000383ffff */
.L_x_132:
[----:B--2---:R2:W4:Y:S02]  /*a410*/  SYNCS.PHASECHK.TRANS64.TRYWAIT P0, [R0+URZ+0x50], R6 ;  /* 0x00005006000075a7 */ /* 0x00452400080011ff */
[----:B----4-:R-:W-:Y:S05]  /*a420*/  @!P0 NANOSLEEP.SYNCS 0x989680 ;  /* 0x009896800000895d */ /* 0x010fea0003900000 */
[----:B------:R-:W4:Y:S02]  /*a430*/  @!P0 SYNCS.PHASECHK.TRANS64 P0, [R0+URZ+0x50], R6 ;  /* 0x00005006000085a7 */ /* 0x000f2400080010ff */
[----:B----4-:R-:W-:Y:S05]  /*a440*/  @!P0 BRA `(.L_x_132) ;  /* 0xfffffffc00f08947 */ /* 0x010fea000383ffff */
[----:B------:R-:W-:Y:S05]  /*a450*/  BRA `(.L_x_131) ;  /* 0xffffffd400fc7947 */ /* 0x000fea000383ffff */
.L_x_140:
[----:B--2---:R2:W4:Y:S02]  /*a460*/  SYNCS.PHASECHK.TRANS64.TRYWAIT P0, [R0+URZ+0x50], R5 ;  /* 0x00005005000075a7 */ /* 0x00452400080011ff */
[----:B----4-:R-:W-:Y:S05]  /*a470*/  @!P0 NANOSLEEP.SYNCS 0x989680 ;  /* 0x009896800000895d */ /* 0x010fea0003900000 */
[----:B------:R-:W4:Y:S02]  /*a480*/  @!P0 SYNCS.PHASECHK.TRANS64 P0, [R0+URZ+0x50], R5 ;  /* 0x00005005000085a7 */ /* 0x000f2400080010ff */
[----:B----4-:R-:W-:Y:S05]  /*a490*/  @!P0 BRA `(.L_x_140) ;  /* 0xfffffffc00f08947 */ /* 0x010fea000383ffff */
[----:B------:R-:W-:Y:S05]  /*a4a0*/  BRA `(.L_x_139) ;  /* 0xffffffe400107947 */ /* 0x000fea000383ffff */
        .weak           $__internal_0_$__cuda_sm10x_tcgen05_guardrail_trap_col_being_dealloced_not_returned_by_alloc
        .type           $__internal_0_$__cuda_sm10x_tcgen05_guardrail_trap_col_being_dealloced_not_returned_by_alloc,@function
        .size           $__internal_0_$__cuda_sm10x_tcgen05_guardrail_trap_col_being_dealloced_not_returned_by_alloc,($__internal_1_$__cuda_sm10x_tcgen05_guardrail_trap_phase_invalid_during_alloc - $__internal_0_$__cuda_sm10x_tcgen05_guardrail_trap_col_being_dealloced_not_returned_by_alloc)
$__internal_0_$__cuda_sm10x_tcgen05_guardrail_trap_col_being_dealloced_not_returned_by_alloc:
[----:B------:R-:W-:Y:S05]  /*a4b0*/  BPT.TRAP 0x1 ;  /* 0x000000040000795c */ /* 0x000fea0000300000 */
[----:B------:R-:W-:-:S04]  /*a4c0*/  HFMA2 R3, -RZ, RZ, 0, 0 ;  /* 0x00000000ff037431 */ /* 0x000fc800000001ff */
[----:B------:R-:W-:Y:S05]  /*a4d0*/  RET.REL.NODEC R2 `(_ZN7cutlass13device_kernelINS_4gemm6kernel13GemmUniversalIN4cute5tupleIJiiiiEEENS1_10collective13CollectiveMmaINS1_35MainloopSm100TmaUmmaWarpSpecializedILi5ELi2ELi4ENS5_IJNS4_1CILi2EEENSA_ILi1EEESC_EEEEENS5_IJNSA_ILi128EEENSA_ILi256EEENSA_ILi32EEEEEENS_10bfloat16_tENS5_IJlSC_lEEESJ_SK_NS4_8TiledMMAINS4_8MMA_AtomIJNS4_26SM100_MMA_F16BF16_2x1SM_SSISJ_SJ_fLi128ELi256ELNS4_4UMMA5MajorE0ELSP_0ELNSO_7ScaleInE0ELSQ_0EEEEEENS4_6LayoutINS5_IJSC_SC_SC_EEENS5_IJNSA_ILi0EEESV_SV_EEEEENS5_IJNS4_10UnderscoreESY_SY_EEEEENS4_18SM100_TMA_2SM_LOADENS4_14ComposedLayoutINS4_7SwizzleILi2ELi4ELi3EEENS4_18smem_ptr_flag_bitsILi16EEENST_INS5_IJNSA_ILi8EEESH_EEENS5_IJSH_SC_EEEEEEEvNS4_8identityES11_S1B_vS1C_EENS_8epilogue10collective18CollectiveEpilogueINS1E_23Sm100TmaWarpSpecializedILi4ELi2ELi32ELb1ELb0EEEJNS5_IJNSA_ILi64EEESG_SH_EEENS5_IJNST_IS1J_SC_EENST_INS5_IJSH_SB_EEENS5_IJSC_SF_EEEEEEEESJ_SK_SJ_SK_NS1E_6fusion15FusionCallbacksIS1I_NS1Q_17LinearCombinationISJ_fSJ_fLNS_15FloatRoundStyleE2EEES1K_S1P_JEEENS4_5SM1004TMEM4LOAD26SM100_TMEM_LOAD_32dp32b32xENS4_13SM90_TMA_LOADES1B_NS4_39AutoVectorizingCopyWithAssumedAlignmentILi128EEENS4_14SM90_TMA_STOREES1B_S22_S22_EEEvvEEEEvNT_6ParamsE) ;  /* 0xffffff5802c87950 */ /* 0x000fea0003c3ffff */
        .weak           $__internal_1_$__cuda_sm10x_tcgen05_guardrail_trap_phase_invalid_during_alloc
        .type           $__internal_1_$__cuda_sm10x_tcgen05_guardrail_trap_phase_invalid_during_alloc,@function
        .size           $__internal_1_$__cuda_sm10x_tcgen05_guardrail_trap_phase_invalid_during_alloc,($__internal_2_$__cuda_sm10x_tcgen05_guardrail_trap_unallocated_columns_being_dealloced - $__internal_1_$__cuda_sm10x_tcgen05_guardrail_trap_phase_invalid_during_alloc)
$__internal_1_$__cuda_sm10x_tcgen05_guardrail_trap_phase_invalid_during_alloc:
[----:B------:R-:W-:Y:S05]  /*a4e0*/  BPT.TRAP 0x1 ;  /* 0x000000040000795c */ /* 0x000fea0000300000 */
[----:B------:R-:W-:-:S04]  /*a4f0*/  MOV R3, 0x0 ;  /* 0x0000000000037802 */ /* 0x000fc80000000f00 */
[----:B------:R-:W-:Y:S05]  /*a500*/  RET.REL.NODEC R2 `(_ZN7cutlass13device_kernelINS_4gemm6kernel13GemmUniversalIN4cute5tupleIJiiiiEEENS1_10collective13CollectiveMmaINS1_35MainloopSm100TmaUmmaWarpSpecializedILi5ELi2ELi4ENS5_IJNS4_1CILi2EEENSA_ILi1EEESC_EEEEENS5_IJNSA_ILi128EEENSA_ILi256EEENSA_ILi32EEEEEENS_10bfloat16_tENS5_IJlSC_lEEESJ_SK_NS4_8TiledMMAINS4_8MMA_AtomIJNS4_26SM100_MMA_F16BF16_2x1SM_SSISJ_SJ_fLi128ELi256ELNS4_4UMMA5MajorE0ELSP_0ELNSO_7ScaleInE0ELSQ_0EEEEEENS4_6LayoutINS5_IJSC_SC_SC_EEENS5_IJNSA_ILi0EEESV_SV_EEEEENS5_IJNS4_10UnderscoreESY_SY_EEEEENS4_18SM100_TMA_2SM_LOADENS4_14ComposedLayoutINS4_7SwizzleILi2ELi4ELi3EEENS4_18smem_ptr_flag_bitsILi16EEENST_INS5_IJNSA_ILi8EEESH_EEENS5_IJSH_SC_EEEEEEEvNS4_8identityES11_S1B_vS1C_EENS_8epilogue10collective18CollectiveEpilogueINS1E_23Sm100TmaWarpSpecializedILi4ELi2ELi32ELb1ELb0EEEJNS5_IJNSA_ILi64EEESG_SH_EEENS5_IJNST_IS1J_SC_EENST_INS5_IJSH_SB_EEENS5_IJSC_SF_EEEEEEEESJ_SK_SJ_SK_NS1E_6fusion15FusionCallbacksIS1I_NS1Q_17LinearCombinationISJ_fSJ_fLNS_15FloatRoundStyleE2EEES1K_S1P_JEEENS4_5SM1004TMEM4LOAD26SM100_TMEM_LOAD_32dp32b32xENS4_13SM90_TMA_LOADES1B_NS4_39AutoVectorizingCopyWithAssumedAlignmentILi128EEENS4_14SM90_TMA_STOREES1B_S22_S22_EEEvvEEEEvNT_6ParamsE) ;  /* 0xffffff5802bc7950 */ /* 0x000fea0003c3ffff */
        .weak           $__internal_2_$__cuda_sm10x_tcgen05_guardrail_trap_unallocated_columns_being_dealloced
        .type           $__internal_2_$__cuda_sm10x_tcgen05_guardrail_trap_unallocated_columns_being_dealloced,@function
        .size           $__internal_2_$__cuda_sm10x_tcgen05_guardrail_trap_unallocated_columns_being_dealloced,(.L_x_200 - $__internal_2_$__cuda_sm10x_tcgen05_guardrail_trap_unallocated_columns_being_dealloced)
$__internal_2_$__cuda_sm10x_tcgen05_guardrail_trap_unallocated_columns_being_dealloced:
[----:B------:R-:W-:Y:S05]  /*a510*/  BPT.TRAP 0x1 ;  /* 0x000000040000795c */ /* 0x000fea0000300000 */
[----:B------:R-:W-:-:S04]  /*a520*/  HFMA2 R3, -RZ, RZ, 0, 0 ;  /* 0x00000000ff037431 */ /* 0x000fc800000001ff */
[----:B------:R-:W-:Y:S05]  /*a530*/  RET.REL.NODEC R2 `(_ZN7cutlass13device_kernelINS_4gemm6kernel13GemmUniversalIN4cute5tupleIJiiiiEEENS1_10collective13CollectiveMmaINS1_35MainloopSm100TmaUmmaWarpSpecializedILi5ELi2ELi4ENS5_IJNS4_1CILi2EEENSA_ILi1EEESC_EEEEENS5_IJNSA_ILi128EEENSA_ILi256EEENSA_ILi32EEEEEENS_10bfloat16_tENS5_IJlSC_lEEESJ_SK_NS4_8TiledMMAINS4_8MMA_AtomIJNS4_26SM100_MMA_F16BF16_2x1SM_SSISJ_SJ_fLi128ELi256ELNS4_4UMMA5MajorE0ELSP_0ELNSO_7ScaleInE0ELSQ_0EEEEEENS4_6LayoutINS5_IJSC_SC_SC_EEENS5_IJNSA_ILi0EEESV_SV_EEEEENS5_IJNS4_10UnderscoreESY_SY_EEEEENS4_18SM100_TMA_2SM_LOADENS4_14ComposedLayoutINS4_7SwizzleILi2ELi4ELi3EEENS4_18smem_ptr_flag_bitsILi16EEENST_INS5_IJNSA_ILi8EEESH_EEENS5_IJSH_SC_EEEEEEEvNS4_8identityES11_S1B_vS1C_EENS_8epilogue10collective18CollectiveEpilogueINS1E_23Sm100TmaWarpSpecializedILi4ELi2ELi32ELb1ELb0EEEJNS5_IJNSA_ILi64EEESG_SH_EEENS5_IJNST_IS1J_SC_EENST_INS5_IJSH_SB_EEENS5_IJSC_SF_EEEEEEEESJ_SK_SJ_SK_NS1E_6fusion15FusionCallbacksIS1I_NS1Q_17LinearCombinationISJ_fSJ_fLNS_15FloatRoundStyleE2EEES1K_S1P_JEEENS4_5SM1004TMEM4LOAD26SM100_TMEM_LOAD_32dp32b32xENS4_13SM90_TMA_LOADES1B_NS4_39AutoVectorizingCopyWithAssumedAlignmentILi128EEENS4_14SM90_TMA_STOREES1B_S22_S22_EEEvvEEEEvNT_6ParamsE) ;  /* 0xffffff5802b07950 */ /* 0x000fea0003c3ffff */
.L_x_199:
[----:B------:R-:W-:-:S00]  /*a540*/  BRA `(.L_x_199) ;  /* 0xfffffffc00fc7947 */ /* 0x000fc0000383ffff */
[----:B------:R-:W-:-:S00]  /*a550*/  NOP ;  /* 0x0000000000007918 */ /* 0x000fc00000000000 */
        /* <DEDUP_REMOVED lines=10> */
.L_x_200:


//--------------------- .nv.global.init           --------------------------
	.section	.nv.global.init,"aw",@progbits
.nv.global.init:
	.type		$str$27,@object
	.size		$str$27,($str$28 - $str$27)
$str$27:
        /*0000*/ 	.byte	0x28, 0x61, 0x64, 0x64, 0x72, 0x65, 0x73, 0x73, 0x20, 0x26, 0x20, 0x6d, 0x61, 0x73, 0x6b, 0x29
        /*0010*/ 	.byte	0x20, 0x3d, 0x3d, 0x20, 0x30, 0x00
	.type		$str$28,@object
	.size		$str$28,($str$26 - $str$28)
$str$28:
        /*0016*/ 	.byte	0x2f, 0x74, 0x6d, 0x70, 0x2f, 0x63, 0x75, 0x74, 0x6c, 0x61, 0x73, 0x73, 0x5f, 0x73, 0x77, 0x65
        /*0026*/ 	.byte	0x65, 0x70, 0x5f, 0x73, 0x72, 0x63, 0x2f, 0x69, 0x6e, 0x63, 0x6c, 0x75, 0x64, 0x65, 0x2f, 0x63
        /*0036*/ 	.byte	0x75, 0x74, 0x65, 0x2f, 0x70, 0x6f, 0x69, 0x6e, 0x74, 0x65, 0x72, 0x5f, 0x66, 0x6c, 0x61, 0x67
        /*0046*/ 	.byte	0x67, 0x65, 0x64, 0x2e, 0x68, 0x70, 0x70, 0x00
	.type		$str$26,@object
	.size		$str$26,($str$25 - $str$26)
$str$26:
        /*004e*/ 	.byte	0x2f, 0x74, 0x6d, 0x70, 0x2f, 0x63, 0x75, 0x74, 0x6c, 0x61, 0x73, 0x73, 0x5f, 0x73, 0x77, 0x65
        /*005e*/ 	.byte	0x65, 0x70, 0x5f, 0x73, 0x72, 0x63, 0x2f, 0x69, 0x6e, 0x63, 0x6c, 0x75, 0x64, 0x65, 0x2f, 0x63
        /*006e*/ 	.byte	0x75, 0x74, 0x65, 0x2f, 0x61, 0x74, 0x6f, 0x6d, 0x2f, 0x63, 0x6f, 0x70, 0x79, 0x5f, 0x74, 0x72
        /*007e*/ 	.byte	0x61, 0x69, 0x74, 0x73, 0x5f, 0x73, 0x6d, 0x31, 0x30, 0x30, 0x2e, 0x68, 0x70, 0x70, 0x00
	.type		$str$25,@object
	.size		$str$25,(__unnamed_1 - $str$25)
$str$25:
        /*008d*/ 	.byte	0x28, 0x28, 0x75, 0x69, 0x6e, 0x74, 0x33, 0x32, 0x5f, 0x74, 0x28, 0x74, 0x68, 0x72, 0x65, 0x61
        /*009d*/ 	.byte	0x64, 0x49, 0x64, 0x78, 0x2e, 0x78, 0x29, 0x20, 0x2f, 0x20, 0x33, 0x32, 0x29, 0x20, 0x25, 0x20
        /*00ad*/ 	.byte	0x34, 0x29, 0x20, 0x3d, 0x3d, 0x20, 0x28, 0x28, 0x28, 0x74, 0x6d, 0x65, 0x6d, 0x5f, 0x61, 0x64
        /*00bd*/ 	.byte	0x64, 0x72, 0x20, 0x3e, 0x3e, 0x20, 0x31, 0x36, 0x29, 0x20, 0x2f, 0x20, 0x33, 0x32, 0x29, 0x20
        /*00cd*/ 	.byte	0x25, 0x20, 0x34, 0x29, 0x00
	.type		__unnamed_1,@object
	.size		__unnamed_1,(__unnamed_2 - __unnamed_1)
__unnamed_1:
        /*00d2*/ 	.byte	0x61, 0x75, 0x74, 0x6f, 0x20, 0x63, 0x75, 0x74, 0x65, 0x3a, 0x3a, 0x61, 0x73, 0x5f, 0x70, 0x6f
        /* <DEDUP_REMOVED lines=24> */
        /*0262*/ 	.byte	0x43, 0x3c, 0x34, 0x30, 0x39, 0x36, 0x3e, 0x3e, 0x3e, 0x3e, 0x5d, 0x00
	.type		__unnamed_2,@object
	.size		__unnamed_2,(.L_2 - __unnamed_2)
__unnamed_2:
        /* <DEDUP_REMOVED lines=42> */
        /*050e*/ 	.byte	0x3e, 0x3e, 0x5d, 0x00
.L_2:


//--------------------- .nv.shared._ZN7cutlass13device_kernelINS_4gemm6kernel13GemmUniversalIN4cute5tupleIJiiiiEEENS1_10collective13CollectiveMmaINS1_35MainloopSm100TmaUmmaWarpSpecializedILi5ELi2ELi4ENS5_IJNS4_1CILi2EEENSA_ILi1EEESC_EEEEENS5_IJNSA_ILi128EEENSA_ILi256EEENSA_ILi32EEEEEENS_10bfloat16_tENS5_IJlSC_lEEESJ_SK_NS4_8TiledMMAINS4_8MMA_AtomIJNS4_26SM100_MMA_F16BF16_2x1SM_SSISJ_SJ_fLi128ELi256ELNS4_4UMMA5MajorE0ELSP_0ELNSO_7ScaleInE0ELSQ_0EEEEEENS4_6LayoutINS5_IJSC_SC_SC_EEENS5_IJNSA_ILi0EEESV_SV_EEEEENS5_IJNS4_10UnderscoreESY_SY_EEEEENS4_18SM100_TMA_2SM_LOADENS4_14ComposedLayoutINS4_7SwizzleILi2ELi4ELi3EEENS4_18smem_ptr_flag_bitsILi16EEENST_INS5_IJNSA_ILi8EEESH_EEENS5_IJSH_SC_EEEEEEEvNS4_8identityES11_S1B_vS1C_EENS_8epilogue10collective18CollectiveEpilogueINS1E_23Sm100TmaWarpSpecializedILi4ELi2ELi32ELb1ELb0EEEJNS5_IJNSA_ILi64EEESG_SH_EEENS5_IJNST_IS1J_SC_EENST_INS5_IJSH_SB_EEENS5_IJSC_SF_EEEEEEEESJ_SK_SJ_SK_NS1E_6fusion15FusionCallbacksIS1I_NS1Q_17LinearCombinationISJ_fSJ_fLNS_15FloatRoundStyleE2EEES1K_S1P_JEEENS4_5SM1004TMEM4LOAD26SM100_TMEM_LOAD_32dp32b32xENS4_13SM90_TMA_LOADES1B_NS4_39AutoVectorizingCopyWithAssumedAlignmentILi128EEENS4_14SM90_TMA_STOREES1B_S22_S22_EEEvvEEEEvNT_6ParamsE --------------------------
	.section	.nv.shared._ZN7cutlass13device_kernelINS_4gemm6kernel13GemmUniversalIN4cute5tupleIJiiiiEEENS1_10collective13CollectiveMmaINS1_35MainloopSm100TmaUmmaWarpSpecializedILi5ELi2ELi4ENS5_IJNS4_1CILi2EEENSA_ILi1EEESC_EEEEENS5_IJNSA_ILi128EEENSA_ILi256EEENSA_ILi32EEEEEENS_10bfloat16_tENS5_IJlSC_lEEESJ_SK_NS4_8TiledMMAINS4_8MMA_AtomIJNS4_26SM100_MMA_F16BF16_2x1SM_SSISJ_SJ_fLi128ELi256ELNS4_4UMMA5MajorE0ELSP_0ELNSO_7ScaleInE0ELSQ_0EEEEEENS4_6LayoutINS5_IJSC_SC_SC_EEENS5_IJNSA_ILi0EEESV_SV_EEEEENS5_IJNS4_10UnderscoreESY_SY_EEEEENS4_18SM100_TMA_2SM_LOADENS4_14ComposedLayoutINS4_7SwizzleILi2ELi4ELi3EEENS4_18smem_ptr_flag_bitsILi16EEENST_INS5_IJNSA_ILi8EEESH_EEENS5_IJSH_SC_EEEEEEEvNS4_8identityES11_S1B_vS1C_EENS_8epilogue10collective18CollectiveEpilogueINS1E_23Sm100TmaWarpSpecializedILi4ELi2ELi32ELb1ELb0EEEJNS5_IJNSA_ILi64EEESG_SH_EEENS5_IJNST_IS1J_SC_EENST_INS5_IJSH_SB_EEENS5_IJSC_SF_EEEEEEEESJ_SK_SJ_SK_NS1E_6fusion15FusionCallbacksIS1I_NS1Q_17LinearCombinationISJ_fSJ_fLNS_15FloatRoundStyleE2EEES1K_S1P_JEEENS4_5SM1004TMEM4LOAD26SM100_TMEM_LOAD_32dp32b32xENS4_13SM90_TMA_LOADES1B_NS4_39AutoVectorizingCopyWithAssumedAlignmentILi128EEENS4_14SM90_TMA_STOREES1B_S22_S22_EEEvvEEEEvNT_6ParamsE,"aw",@nobits
	.sectionflags	@""
	.align	16
	.zero		1024


//--------------------- .nv.shared.reserved.0     --------------------------
	.section	.nv.shared.reserved.0,"aw",@nobits
	.weak		__nv_reservedSMEM_offset_0_alias
	.size		__nv_reservedSMEM_offset_0_alias, 0, 64
	.other		__nv_reservedSMEM_offset_0_alias,@"STO_CUDA_RESERVED_SHARED STV_DEFAULT"
__nv_reservedSMEM_offset_0_alias:
	.zero		0
.nv.shared.reserved.0:
	.zero		64
	.weak		__nv_reservedSMEM_tcgen05_partition
	.type		__nv_reservedSMEM_tcgen05_partition,@object
	.size		__nv_reservedSMEM_tcgen05_partition,(.L_0 - __nv_reservedSMEM_tcgen05_partition)
__nv_reservedSMEM_tcgen05_partition:
	.zero		32
.L_0:


//--------------------- .nv.global                --------------------------
	.section	.nv.global,"aw",@nobits
.nv.global:
	.type		_ZN39_INTERNAL_33df45e3_4_k_cu_a8433357_90654cute1_E,@object
	.size		_ZN39_INTERNAL_33df45e3_4_k_cu_a8433357_90654cute1_E,(_ZN39_INTERNAL_33df45e3_4_k_cu_a8433357_90654cuda3std3__45__cpo6cbeginE - _ZN39_INTERNAL_33df45e3_4_k_cu_a8433357_90654cute1_E)
_ZN39_INTERNAL_33df45e3_4_k_cu_a8433357_90654cute1_E:
	.zero		1
	.type		_ZN39_INTERNAL_33df45e3_4_k_cu_a8433357_90654cuda3std3__45__cpo6cbeginE,@object
	.size		_ZN39_INTERNAL_33df45e3_4_k_cu_a8433357_90654cuda3std3__45__cpo6cbeginE,(_ZN39_INTERNAL_33df45e3_4_k_cu_a8433357_90654cuda3std3__48in_placeE - _ZN39_INTERNAL_33df45e3_4_k_cu_a8433357_90654cuda3std3__45__cpo6cbeginE)
_ZN39_INTERNAL_33df45e3_4_k_cu_a8433357_90654cuda3std3__45__cpo6cbeginE:
	.zero		1
	.type		_ZN39_INTERNAL_33df45e3_4_k_cu_a8433357_90654cuda3std3__48in_placeE,@object
	.size		_ZN39_INTERNAL_33df45e3_4_k_cu_a8433357_90654cuda3std3__48in_placeE,(_ZN39_INTERNAL_33df45e3_4_k_cu_a8433357_90654cuda3std6ranges3__45__cpo9iter_moveE - _ZN39_INTERNAL_33df45e3_4_k_cu_a8433357_90654cuda3std3__48in_placeE)
_ZN39_INTERNAL_33df45e3_4_k_cu_a8433357_90654cuda3std3__48in_placeE:
	.zero		1
	.type		_ZN39_INTERNAL_33df45e3_4_k_cu_a8433357_90654cuda3std6ranges3__45__cpo9iter_moveE,@object
	.size		_ZN39_INTERNAL_33df45e3_4_k_cu_a8433357_90654cuda3std6ranges3__45__cpo9iter_moveE,(_ZN39_INTERNAL_33df45e3_4_k_cu_a8433357_90654cuda3std3__45__cpo5beginE - _ZN39_INTERNAL_33df45e3_4_k_cu_a8433357_90654cuda3std6ranges3__45__cpo9iter_moveE)
_ZN39_INTERNAL_33df45e3_4_k_cu_a8433357_90654cuda3std6ranges3__45__cpo9iter_moveE:
	.zero		1
	.type		_ZN39_INTERNAL_33df45e3_4_k_cu_a8433357_90654cuda3std3__45__cpo5beginE,@object
	.size		_ZN39_INTERNAL_33df45e3_4_k_cu_a8433357_90654cuda3std3__45__cpo5beginE,(_ZN39_INTERNAL_33df45e3_4_k_cu_a8433357_90654cuda3std3__441_GLOBAL__N__33df45e3_4_k_cu_a8433357_90656ignoreE - _ZN39_INTERNAL_33df45e3_4_k_cu_a8433357_90654cuda3std3__45__cpo5beginE)
_ZN39_INTERNAL_33df45e3_4_k_cu_a8433357_90654cuda3std3__45__cpo5beginE:
	.zero		1
	.type		_ZN39_INTERNAL_33df45e3_4_k_cu_a8433357_90654cuda3std3__441_GLOBAL__N__33df45e3_4_k_cu_a8433357_90656ignoreE,@object
	.size		_ZN39_INTERNAL_33df45e3_4_k_cu_a8433357_90654cuda3std3__441_GLOBAL__N__33df45e3_4_k_cu_a8433357_90656ignoreE,(_ZN39_INTERNAL_33df45e3_4_k_cu_a8433357_90654cute7productE - _ZN39_INTERNAL_33df45e3_4_k_cu_a8433357_90654cuda3std3__441_GLOBAL__N__33df45e3_4_k_cu_a8433357_90656ignoreE)
_ZN39_INTERNAL_33df45e3_4_k_cu_a8433357_90654cuda3std3__441_GLOBAL__N__33df45e3_4_k_cu_a8433357_90656ignoreE:
	.zero		1
	.type		_ZN39_INTERNAL_33df45e3_4_k_cu_a8433357_90654cute7productE,@object
	.size		_ZN39_INTERNAL_33df45e3_4_k_cu_a8433357_90654cute7productE,(_ZN39_INTERNAL_33df45e3_4_k_cu_a8433357_90654cuda3std3__45__cpo3endE - _ZN39_INTERNAL_33df45e3_4_k_cu_a8433357_90654cute7productE)
_ZN39_INTERNAL_33df45e3_4_k_cu_a8433357_90654cute7productE:
	.zero		1
	.type		_ZN39_INTERNAL_33df45e3_4_k_cu_a8433357_90654cuda3std3__45__cpo3endE,@object
	.size		_ZN39_INTERNAL_33df45e3_4_k_cu_a8433357_90654cuda3std3__45__cpo3endE,(_ZN39_INTERNAL_33df45e3_4_k_cu_a8433357_90654cuda3std3__419piecewise_constructE - _ZN39_INTERNAL_33df45e3_4_k_cu_a8433357_90654cuda3std3__45__cpo3endE)
_ZN39_INTERNAL_33df45e3_4_k_cu_a8433357_90654cuda3std3__45__cpo3endE:
	.zero		1
	.type		_ZN39_INTERNAL_33df45e3_4_k_cu_a8433357_90654cuda3std3__419piecewise_constructE,@object
	.size		_ZN39_INTERNAL_33df45e3_4_k_cu_a8433357_90654cuda3std3__419piecewise_constructE,(_ZN39_INTERNAL_33df45e3_4_k_cu_a8433357_90654cuda3std3__45__cpo4cendE - _ZN39_INTERNAL_33df45e3_4_k_cu_a8433357_90654cuda3std3__419piecewise_constructE)
_ZN39_INTERNAL_33df45e3_4_k_cu_a8433357_90654cuda3std3__419piecewise_constructE:
	.zero		1
	.type		_ZN39_INTERNAL_33df45e3_4_k_cu_a8433357_90654cuda3std3__45__cpo4cendE,@object
	.size		_ZN39_INTERNAL_33df45e3_4_k_cu_a8433357_90654cuda3std3__45__cpo4cendE,(_ZN39_INTERNAL_33df45e3_4_k_cu_a8433357_90654cuda3std6ranges3__45__cpo4swapE - _ZN39_INTERNAL_33df45e3_4_k_cu_a8433357_90654cuda3std3__45__cpo4cendE)
_ZN39_INTERNAL_33df45e3_4_k_cu_a8433357_90654cuda3std3__45__cpo4cendE:
	.zero		1
	.type		_ZN39_INTERNAL_33df45e3_4_k_cu_a8433357_90654cuda3std6ranges3__45__cpo4swapE,@object
	.size		_ZN39_INTERNAL_33df45e3_4_k_cu_a8433357_90654cuda3std6ranges3__45__cpo4swapE,(.L_10 - _ZN39_INTERNAL_33df45e3_4_k_cu_a8433357_90654cuda3std6ranges3__45__cpo4swapE)
_ZN39_INTERNAL_33df45e3_4_k_cu_a8433357_90654cuda3std6ranges3__45__cpo4swapE:
	.zero		1
.L_10:


//--------------------- .nv.constant0._ZN7cutlass13device_kernelINS_4gemm6kernel13GemmUniversalIN4cute5tupleIJiiiiEEENS1_10collective13CollectiveMmaINS1_35MainloopSm100TmaUmmaWarpSpecializedILi5ELi2ELi4ENS5_IJNS4_1CILi2EEENSA_ILi1EEESC_EEEEENS5_IJNSA_ILi128EEENSA_ILi256EEENSA_ILi32EEEEEENS_10bfloat16_tENS5_IJlSC_lEEESJ_SK_NS4_8TiledMMAINS4_8MMA_AtomIJNS4_26SM100_MMA_F16BF16_2x1SM_SSISJ_SJ_fLi128ELi256ELNS4_4UMMA5MajorE0ELSP_0ELNSO_7ScaleInE0ELSQ_0EEEEEENS4_6LayoutINS5_IJSC_SC_SC_EEENS5_IJNSA_ILi0EEESV_SV_EEEEENS5_IJNS4_10UnderscoreESY_SY_EEEEENS4_18SM100_TMA_2SM_LOADENS4_14ComposedLayoutINS4_7SwizzleILi2ELi4ELi3EEENS4_18smem_ptr_flag_bitsILi16EEENST_INS5_IJNSA_ILi8EEESH_EEENS5_IJSH_SC_EEEEEEEvNS4_8identityES11_S1B_vS1C_EENS_8epilogue10collective18CollectiveEpilogueINS1E_23Sm100TmaWarpSpecializedILi4ELi2ELi32ELb1ELb0EEEJNS5_IJNSA_ILi64EEESG_SH_EEENS5_IJNST_IS1J_SC_EENST_INS5_IJSH_SB_EEENS5_IJSC_SF_EEEEEEEESJ_SK_SJ_SK_NS1E_6fusion15FusionCallbacksIS1I_NS1Q_17LinearCombinationISJ_fSJ_fLNS_15FloatRoundStyleE2EEES1K_S1P_JEEENS4_5SM1004TMEM4LOAD26SM100_TMEM_LOAD_32dp32b32xENS4_13SM90_TMA_LOADES1B_NS4_39AutoVectorizingCopyWithAssumedAlignmentILi128EEENS4_14SM90_TMA_STOREES1B_S22_S22_EEEvvEEEEvNT_6ParamsE --------------------------
	.section	.nv.constant0._ZN7cutlass13device_kernelINS_4gemm6kernel13GemmUniversalIN4cute5tupleIJiiiiEEENS1_10collective13CollectiveMmaINS1_35MainloopSm100TmaUmmaWarpSpecializedILi5ELi2ELi4ENS5_IJNS4_1CILi2EEENSA_ILi1EEESC_EEEEENS5_IJNSA_ILi128EEENSA_ILi256EEENSA_ILi32EEEEEENS_10bfloat16_tENS5_IJlSC_lEEESJ_SK_NS4_8TiledMMAINS4_8MMA_AtomIJNS4_26SM100_MMA_F16BF16_2x1SM_SSISJ_SJ_fLi128ELi256ELNS4_4UMMA5MajorE0ELSP_0ELNSO_7ScaleInE0ELSQ_0EEEEEENS4_6LayoutINS5_IJSC_SC_SC_EEENS5_IJNSA_ILi0EEESV_SV_EEEEENS5_IJNS4_10UnderscoreESY_SY_EEEEENS4_18SM100_TMA_2SM_LOADENS4_14ComposedLayoutINS4_7SwizzleILi2ELi4ELi3EEENS4_18smem_ptr_flag_bitsILi16EEENST_INS5_IJNSA_ILi8EEESH_EEENS5_IJSH_SC_EEEEEEEvNS4_8identityES11_S1B_vS1C_EENS_8epilogue10collective18CollectiveEpilogueINS1E_23Sm100TmaWarpSpecializedILi4ELi2ELi32ELb1ELb0EEEJNS5_IJNSA_ILi64EEESG_SH_EEENS5_IJNST_IS1J_SC_EENST_INS5_IJSH_SB_EEENS5_IJSC_SF_EEEEEEEESJ_SK_SJ_SK_NS1E_6fusion15FusionCallbacksIS1I_NS1Q_17LinearCombinationISJ_fSJ_fLNS_15FloatRoundStyleE2EEES1K_S1P_JEEENS4_5SM1004TMEM4LOAD26SM100_TMEM_LOAD_32dp32b32xENS4_13SM90_TMA_LOADES1B_NS4_39AutoVectorizingCopyWithAssumedAlignmentILi128EEENS4_14SM90_TMA_STOREES1B_S22_S22_EEEvvEEEEvNT_6ParamsE,"a",@progbits
	.sectionflags	@""
	.align	4
.nv.constant0._ZN7cutlass13device_kernelINS_4gemm6kernel13GemmUniversalIN4cute5tupleIJiiiiEEENS1_10collective13CollectiveMmaINS1_35MainloopSm100TmaUmmaWarpSpecializedILi5ELi2ELi4ENS5_IJNS4_1CILi2EEENSA_ILi1EEESC_EEEEENS5_IJNSA_ILi128EEENSA_ILi256EEENSA_ILi32EEEEEENS_10bfloat16_tENS5_IJlSC_lEEESJ_SK_NS4_8TiledMMAINS4_8MMA_AtomIJNS4_26SM100_MMA_F16BF16_2x1SM_SSISJ_SJ_fLi128ELi256ELNS4_4UMMA5MajorE0ELSP_0ELNSO_7ScaleInE0ELSQ_0EEEEEENS4_6LayoutINS5_IJSC_SC_SC_EEENS5_IJNSA_ILi0EEESV_SV_EEEEENS5_IJNS4_10UnderscoreESY_SY_EEEEENS4_18SM100_TMA_2SM_LOADENS4_14ComposedLayoutINS4_7SwizzleILi2ELi4ELi3EEENS4_18smem_ptr_flag_bitsILi16EEENST_INS5_IJNSA_ILi8EEESH_EEENS5_IJSH_SC_EEEEEEEvNS4_8identityES11_S1B_vS1C_EENS_8epilogue10collective18CollectiveEpilogueINS1E_23Sm100TmaWarpSpecializedILi4ELi2ELi32ELb1ELb0EEEJNS5_IJNSA_ILi64EEESG_SH_EEENS5_IJNST_IS1J_SC_EENST_INS5_IJSH_SB_EEENS5_IJSC_SF_EEEEEEEESJ_SK_SJ_SK_NS1E_6fusion15FusionCallbacksIS1I_NS1Q_17LinearCombinationISJ_fSJ_fLNS_15FloatRoundStyleE2EEES1K_S1P_JEEENS4_5SM1004TMEM4LOAD26SM100_TMEM_LOAD_32dp32b32xENS4_13SM90_TMA_LOADES1B_NS4_39AutoVectorizingCopyWithAssumedAlignmentILi128EEENS4_14SM90_TMA_STOREES1B_S22_S22_EEEvvEEEEvNT_6ParamsE:
	.zero		2944


//--------------------- SYMBOLS --------------------------

	.type		.nv.reservedSmem.offset0,@object
	.size		.nv.reservedSmem.offset0,0x4
	.type		.nv.reservedSmem.cap,@object
	.size		.nv.reservedSmem.cap,0x4
	.type		__assertfail,@function
